//
// Generated by NVIDIA NVVM Compiler
//
// Compiler Build ID: CL-36424714
// Cuda compilation tools, release 13.0, V13.0.88
// Based on NVVM 20.0.0
//

.version 9.0
.target sm_100
.address_size 64

	// .globl	_Z13compute_layerPfiS_S_
.extern .func  (.param .b32 func_retval0) vprintf
(
	.param .b64 vprintf_param_0,
	.param .b64 vprintf_param_1
)
;
// _ZZ13compute_layerPfiS_S_E8instance has been demoted
.global .align 1 .b8 $str[11] = {37, 102, 32, 104, 101, 108, 108, 111, 32, 10};
.global .align 1 .b8 $str$1[5] = {37, 102, 32, 10};
.global .align 1 .b8 $str$2[10] = {37, 102, 32, 108, 97, 121, 50, 32, 10};

.visible .entry _Z13compute_layerPfiS_S_(
	.param .u64 .ptr .align 1 _Z13compute_layerPfiS_S__param_0,
	.param .u32 _Z13compute_layerPfiS_S__param_1,
	.param .u64 .ptr .align 1 _Z13compute_layerPfiS_S__param_2,
	.param .u64 .ptr .align 1 _Z13compute_layerPfiS_S__param_3
)
{
	.reg .pred 	%p<12>;
	.reg .b32 	%r<135>;
	.reg .b32 	%f<113>;
	.reg .b64 	%rd<70>;
	// demoted variable
	.shared .align 4 .b8 _ZZ13compute_layerPfiS_S_E8instance[12];
	ld.param.u64 	%rd3, [_Z13compute_layerPfiS_S__param_0];
	ld.param.u32 	%r77, [_Z13compute_layerPfiS_S__param_1];
	ld.param.u64 	%rd5, [_Z13compute_layerPfiS_S__param_2];
	cvta.to.global.u64 	%rd1, %rd5;
	mov.u32 	%r1, %ctaid.x;
	mov.u32 	%r2, %tid.x;
	mov.u32 	%r3, %ntid.x;
	setp.ge.u32 	%p1, %r2, %r77;
	@%p1 bra 	$L__BB0_3;
	mul.lo.s32 	%r4, %r77, %r1;
	cvta.to.global.u64 	%rd2, %rd3;
	mov.u32 	%r80, _ZZ13compute_layerPfiS_S_E8instance;
	mov.u32 	%r110, %r2;
$L__BB0_2:
	add.s32 	%r78, %r110, %r4;
	mul.wide.u32 	%rd6, %r78, 4;
	add.s64 	%rd7, %rd2, %rd6;
	ld.global.f32 	%f14, [%rd7];
	shl.b32 	%r79, %r110, 2;
	add.s32 	%r81, %r80, %r79;
	st.shared.f32 	[%r81], %f14;
	add.s32 	%r110, %r110, %r3;
	setp.lt.u32 	%p2, %r110, %r77;
	@%p2 bra 	$L__BB0_2;
$L__BB0_3:
	bar.sync 	0;
	setp.eq.s32 	%p3, %r77, 0;
	mov.f32 	%f112, 0f00000000;
	@%p3 bra 	$L__BB0_16;
	and.b32  	%r7, %r77, 15;
	setp.lt.u32 	%p4, %r77, 16;
	mov.f32 	%f112, 0f00000000;
	mov.b32 	%r130, 0;
	@%p4 bra 	$L__BB0_7;
	and.b32  	%r130, %r77, -16;
	neg.s32 	%r128, %r130;
	add.s32 	%r127, %r2, %r3;
	shl.b32 	%r84, %r3, 1;
	add.s32 	%r126, %r2, %r84;
	mad.lo.s32 	%r125, %r3, 3, %r2;
	shl.b32 	%r85, %r3, 2;
	add.s32 	%r124, %r2, %r85;
	mad.lo.s32 	%r123, %r3, 5, %r2;
	mad.lo.s32 	%r122, %r3, 6, %r2;
	mad.lo.s32 	%r121, %r3, 7, %r2;
	shl.b32 	%r86, %r3, 3;
	add.s32 	%r120, %r2, %r86;
	mad.lo.s32 	%r119, %r3, 9, %r2;
	mad.lo.s32 	%r118, %r3, 10, %r2;
	mad.lo.s32 	%r117, %r3, 11, %r2;
	mad.lo.s32 	%r116, %r3, 12, %r2;
	mad.lo.s32 	%r115, %r3, 13, %r2;
	mad.lo.s32 	%r114, %r3, 14, %r2;
	mad.lo.s32 	%r113, %r3, 15, %r2;
	mov.u32 	%r87, _ZZ13compute_layerPfiS_S_E8instance;
	add.s32 	%r111, %r87, 32;
	mov.f32 	%f112, 0f00000000;
	mov.u32 	%r112, %r2;
$L__BB0_6:
	.pragma "nounroll";
	ld.shared.f32 	%f19, [%r111+-32];
	mul.wide.u32 	%rd8, %r112, 4;
	add.s64 	%rd9, %rd1, %rd8;
	ld.global.f32 	%f20, [%rd9];
	fma.rn.f32 	%f21, %f19, %f20, %f112;
	ld.shared.f32 	%f22, [%r111+-28];
	mul.wide.u32 	%rd10, %r127, 4;
	add.s64 	%rd11, %rd1, %rd10;
	ld.global.f32 	%f23, [%rd11];
	fma.rn.f32 	%f24, %f22, %f23, %f21;
	ld.shared.f32 	%f25, [%r111+-24];
	mul.wide.u32 	%rd12, %r126, 4;
	add.s64 	%rd13, %rd1, %rd12;
	ld.global.f32 	%f26, [%rd13];
	fma.rn.f32 	%f27, %f25, %f26, %f24;
	ld.shared.f32 	%f28, [%r111+-20];
	mul.wide.u32 	%rd14, %r125, 4;
	add.s64 	%rd15, %rd1, %rd14;
	ld.global.f32 	%f29, [%rd15];
	fma.rn.f32 	%f30, %f28, %f29, %f27;
	ld.shared.f32 	%f31, [%r111+-16];
	mul.wide.u32 	%rd16, %r124, 4;
	add.s64 	%rd17, %rd1, %rd16;
	ld.global.f32 	%f32, [%rd17];
	fma.rn.f32 	%f33, %f31, %f32, %f30;
	ld.shared.f32 	%f34, [%r111+-12];
	mul.wide.u32 	%rd18, %r123, 4;
	add.s64 	%rd19, %rd1, %rd18;
	ld.global.f32 	%f35, [%rd19];
	fma.rn.f32 	%f36, %f34, %f35, %f33;
	ld.shared.f32 	%f37, [%r111+-8];
	mul.wide.u32 	%rd20, %r122, 4;
	add.s64 	%rd21, %rd1, %rd20;
	ld.global.f32 	%f38, [%rd21];
	fma.rn.f32 	%f39, %f37, %f38, %f36;
	ld.shared.f32 	%f40, [%r111+-4];
	mul.wide.u32 	%rd22, %r121, 4;
	add.s64 	%rd23, %rd1, %rd22;
	ld.global.f32 	%f41, [%rd23];
	fma.rn.f32 	%f42, %f40, %f41, %f39;
	ld.shared.f32 	%f43, [%r111];
	mul.wide.u32 	%rd24, %r120, 4;
	add.s64 	%rd25, %rd1, %rd24;
	ld.global.f32 	%f44, [%rd25];
	fma.rn.f32 	%f45, %f43, %f44, %f42;
	ld.shared.f32 	%f46, [%r111+4];
	mul.wide.u32 	%rd26, %r119, 4;
	add.s64 	%rd27, %rd1, %rd26;
	ld.global.f32 	%f47, [%rd27];
	fma.rn.f32 	%f48, %f46, %f47, %f45;
	ld.shared.f32 	%f49, [%r111+8];
	mul.wide.u32 	%rd28, %r118, 4;
	add.s64 	%rd29, %rd1, %rd28;
	ld.global.f32 	%f50, [%rd29];
	fma.rn.f32 	%f51, %f49, %f50, %f48;
	ld.shared.f32 	%f52, [%r111+12];
	mul.wide.u32 	%rd30, %r117, 4;
	add.s64 	%rd31, %rd1, %rd30;
	ld.global.f32 	%f53, [%rd31];
	fma.rn.f32 	%f54, %f52, %f53, %f51;
	ld.shared.f32 	%f55, [%r111+16];
	mul.wide.u32 	%rd32, %r116, 4;
	add.s64 	%rd33, %rd1, %rd32;
	ld.global.f32 	%f56, [%rd33];
	fma.rn.f32 	%f57, %f55, %f56, %f54;
	ld.shared.f32 	%f58, [%r111+20];
	mul.wide.u32 	%rd34, %r115, 4;
	add.s64 	%rd35, %rd1, %rd34;
	ld.global.f32 	%f59, [%rd35];
	fma.rn.f32 	%f60, %f58, %f59, %f57;
	ld.shared.f32 	%f61, [%r111+24];
	mul.wide.u32 	%rd36, %r114, 4;
	add.s64 	%rd37, %rd1, %rd36;
	ld.global.f32 	%f62, [%rd37];
	fma.rn.f32 	%f63, %f61, %f62, %f60;
	ld.shared.f32 	%f64, [%r111+28];
	mul.wide.u32 	%rd38, %r113, 4;
	add.s64 	%rd39, %rd1, %rd38;
	ld.global.f32 	%f65, [%rd39];
	fma.rn.f32 	%f112, %f64, %f65, %f63;
	add.s32 	%r128, %r128, 16;
	shl.b32 	%r88, %r3, 4;
	add.s32 	%r127, %r127, %r88;
	add.s32 	%r126, %r126, %r88;
	add.s32 	%r125, %r125, %r88;
	add.s32 	%r124, %r124, %r88;
	add.s32 	%r123, %r123, %r88;
	add.s32 	%r122, %r122, %r88;
	add.s32 	%r121, %r121, %r88;
	add.s32 	%r120, %r120, %r88;
	add.s32 	%r119, %r119, %r88;
	add.s32 	%r118, %r118, %r88;
	add.s32 	%r117, %r117, %r88;
	add.s32 	%r116, %r116, %r88;
	add.s32 	%r115, %r115, %r88;
	add.s32 	%r114, %r114, %r88;
	add.s32 	%r113, %r113, %r88;
	add.s32 	%r112, %r112, %r88;
	add.s32 	%r111, %r111, 64;
	setp.ne.s32 	%p5, %r128, 0;
	@%p5 bra 	$L__BB0_6;
$L__BB0_7:
	setp.eq.s32 	%p6, %r7, 0;
	@%p6 bra 	$L__BB0_16;
	and.b32  	%r62, %r77, 7;
	setp.lt.u32 	%p7, %r7, 8;
	@%p7 bra 	$L__BB0_10;
	shl.b32 	%r89, %r130, 2;
	mov.u32 	%r90, _ZZ13compute_layerPfiS_S_E8instance;
	add.s32 	%r91, %r90, %r89;
	ld.shared.f32 	%f67, [%r91];
	mad.lo.s32 	%r92, %r130, %r3, %r2;
	mul.wide.u32 	%rd40, %r92, 4;
	add.s64 	%rd41, %rd1, %rd40;
	ld.global.f32 	%f68, [%rd41];
	fma.rn.f32 	%f69, %f67, %f68, %f112;
	ld.shared.f32 	%f70, [%r91+4];
	add.s32 	%r93, %r92, %r3;
	mul.wide.u32 	%rd42, %r93, 4;
	add.s64 	%rd43, %rd1, %rd42;
	ld.global.f32 	%f71, [%rd43];
	fma.rn.f32 	%f72, %f70, %f71, %f69;
	ld.shared.f32 	%f73, [%r91+8];
	add.s32 	%r94, %r93, %r3;
	mul.wide.u32 	%rd44, %r94, 4;
	add.s64 	%rd45, %rd1, %rd44;
	ld.global.f32 	%f74, [%rd45];
	fma.rn.f32 	%f75, %f73, %f74, %f72;
	ld.shared.f32 	%f76, [%r91+12];
	add.s32 	%r95, %r94, %r3;
	mul.wide.u32 	%rd46, %r95, 4;
	add.s64 	%rd47, %rd1, %rd46;
	ld.global.f32 	%f77, [%rd47];
	fma.rn.f32 	%f78, %f76, %f77, %f75;
	ld.shared.f32 	%f79, [%r91+16];
	add.s32 	%r96, %r95, %r3;
	mul.wide.u32 	%rd48, %r96, 4;
	add.s64 	%rd49, %rd1, %rd48;
	ld.global.f32 	%f80, [%rd49];
	fma.rn.f32 	%f81, %f79, %f80, %f78;
	ld.shared.f32 	%f82, [%r91+20];
	add.s32 	%r97, %r96, %r3;
	mul.wide.u32 	%rd50, %r97, 4;
	add.s64 	%rd51, %rd1, %rd50;
	ld.global.f32 	%f83, [%rd51];
	fma.rn.f32 	%f84, %f82, %f83, %f81;
	ld.shared.f32 	%f85, [%r91+24];
	add.s32 	%r98, %r97, %r3;
	mul.wide.u32 	%rd52, %r98, 4;
	add.s64 	%rd53, %rd1, %rd52;
	ld.global.f32 	%f86, [%rd53];
	fma.rn.f32 	%f87, %f85, %f86, %f84;
	ld.shared.f32 	%f88, [%r91+28];
	add.s32 	%r99, %r98, %r3;
	mul.wide.u32 	%rd54, %r99, 4;
	add.s64 	%rd55, %rd1, %rd54;
	ld.global.f32 	%f89, [%rd55];
	fma.rn.f32 	%f112, %f88, %f89, %f87;
	add.s32 	%r130, %r130, 8;
$L__BB0_10:
	setp.eq.s32 	%p8, %r62, 0;
	@%p8 bra 	$L__BB0_16;
	and.b32  	%r65, %r77, 3;
	setp.lt.u32 	%p9, %r62, 4;
	@%p9 bra 	$L__BB0_13;
	shl.b32 	%r100, %r130, 2;
	mov.u32 	%r101, _ZZ13compute_layerPfiS_S_E8instance;
	add.s32 	%r102, %r101, %r100;
	ld.shared.f32 	%f91, [%r102];
	mad.lo.s32 	%r103, %r130, %r3, %r2;
	mul.wide.u32 	%rd56, %r103, 4;
	add.s64 	%rd57, %rd1, %rd56;
	ld.global.f32 	%f92, [%rd57];
	fma.rn.f32 	%f93, %f91, %f92, %f112;
	ld.shared.f32 	%f94, [%r102+4];
	add.s32 	%r104, %r103, %r3;
	mul.wide.u32 	%rd58, %r104, 4;
	add.s64 	%rd59, %rd1, %rd58;
	ld.global.f32 	%f95, [%rd59];
	fma.rn.f32 	%f96, %f94, %f95, %f93;
	ld.shared.f32 	%f97, [%r102+8];
	add.s32 	%r105, %r104, %r3;
	mul.wide.u32 	%rd60, %r105, 4;
	add.s64 	%rd61, %rd1, %rd60;
	ld.global.f32 	%f98, [%rd61];
	fma.rn.f32 	%f99, %f97, %f98, %f96;
	ld.shared.f32 	%f100, [%r102+12];
	add.s32 	%r106, %r105, %r3;
	mul.wide.u32 	%rd62, %r106, 4;
	add.s64 	%rd63, %rd1, %rd62;
	ld.global.f32 	%f101, [%rd63];
	fma.rn.f32 	%f112, %f100, %f101, %f99;
	add.s32 	%r130, %r130, 4;
$L__BB0_13:
	setp.eq.s32 	%p10, %r65, 0;
	@%p10 bra 	$L__BB0_16;
	mad.lo.s32 	%r134, %r3, %r130, %r2;
	shl.b32 	%r107, %r130, 2;
	mov.u32 	%r108, _ZZ13compute_layerPfiS_S_E8instance;
	add.s32 	%r133, %r108, %r107;
	neg.s32 	%r132, %r65;
$L__BB0_15:
	.pragma "nounroll";
	ld.shared.f32 	%f102, [%r133];
	mul.wide.u32 	%rd64, %r134, 4;
	add.s64 	%rd65, %rd1, %rd64;
	ld.global.f32 	%f103, [%rd65];
	fma.rn.f32 	%f112, %f102, %f103, %f112;
	add.s32 	%r134, %r134, %r3;
	add.s32 	%r133, %r133, 4;
	add.s32 	%r132, %r132, 1;
	setp.ne.s32 	%p11, %r132, 0;
	@%p11 bra 	$L__BB0_15;
$L__BB0_16:
	ld.param.u64 	%rd69, [_Z13compute_layerPfiS_S__param_3];
	cvta.to.global.u64 	%rd66, %rd69;
	mad.lo.s32 	%r109, %r1, %r3, %r2;
	mul.wide.u32 	%rd67, %r109, 4;
	add.s64 	%rd68, %rd66, %rd67;
	st.global.f32 	[%rd68], %f112;
	ret;

}
	// .globl	_Z7delta_jPfS_S_
.visible .entry _Z7delta_jPfS_S_(
	.param .u64 .ptr .align 1 _Z7delta_jPfS_S__param_0,
	.param .u64 .ptr .align 1 _Z7delta_jPfS_S__param_1,
	.param .u64 .ptr .align 1 _Z7delta_jPfS_S__param_2
)
{
	.local .align 8 .b8 	__local_depot1[8];
	.reg .b64 	%SP;
	.reg .b64 	%SPL;
	.reg .b32 	%r<7>;
	.reg .b32 	%f<14>;
	.reg .b64 	%rd<15>;
	.reg .b64 	%fd<2>;

	mov.u64 	%SPL, __local_depot1;
	cvta.local.u64 	%SP, %SPL;
	ld.param.u64 	%rd1, [_Z7delta_jPfS_S__param_0];
	ld.param.u64 	%rd2, [_Z7delta_jPfS_S__param_1];
	ld.param.u64 	%rd3, [_Z7delta_jPfS_S__param_2];
	cvta.to.global.u64 	%rd4, %rd3;
	cvta.to.global.u64 	%rd5, %rd2;
	cvta.to.global.u64 	%rd6, %rd1;
	add.u64 	%rd7, %SP, 0;
	add.u64 	%rd8, %SPL, 0;
	mov.u32 	%r1, %tid.x;
	mov.u32 	%r2, %ctaid.x;
	mov.u32 	%r3, %ntid.x;
	mad.lo.s32 	%r4, %r2, %r3, %r1;
	mul.wide.u32 	%rd9, %r4, 4;
	add.s64 	%rd10, %rd6, %rd9;
	ld.global.f32 	%f1, [%rd10];
	mov.f32 	%f2, 0f3F800000;
	sub.f32 	%f3, %f2, %f1;
	mul.f32 	%f4, %f1, %f3;
	add.s64 	%rd11, %rd5, %rd9;
	ld.global.f32 	%f5, [%rd11];
	sub.f32 	%f6, %f5, %f1;
	mul.f32 	%f7, %f4, %f6;
	cvt.f64.f32 	%fd1, %f7;
	st.local.f64 	[%rd8], %fd1;
	mov.u64 	%rd12, $str;
	cvta.global.u64 	%rd13, %rd12;
	{ // callseq 0, 0
	.param .b64 param0;
	st.param.b64 	[param0], %rd13;
	.param .b64 param1;
	st.param.b64 	[param1], %rd7;
	.param .b32 retval0;
	call.uni (retval0), 
	vprintf, 
	(
	param0, 
	param1
	);
	ld.param.b32 	%r5, [retval0];
	} // callseq 0
	ld.global.f32 	%f8, [%rd10];
	sub.f32 	%f9, %f2, %f8;
	mul.f32 	%f10, %f8, %f9;
	ld.global.f32 	%f11, [%rd11];
	sub.f32 	%f12, %f11, %f8;
	mul.f32 	%f13, %f10, %f12;
	add.s64 	%rd14, %rd4, %rd9;
	st.global.f32 	[%rd14], %f13;
	ret;

}
	// .globl	_Z7delta_kPfS_iS_S_
.visible .entry _Z7delta_kPfS_iS_S_(
	.param .u64 .ptr .align 1 _Z7delta_kPfS_iS_S__param_0,
	.param .u64 .ptr .align 1 _Z7delta_kPfS_iS_S__param_1,
	.param .u32 _Z7delta_kPfS_iS_S__param_2,
	.param .u64 .ptr .align 1 _Z7delta_kPfS_iS_S__param_3,
	.param .u64 .ptr .align 1 _Z7delta_kPfS_iS_S__param_4
)
{
	.local .align 8 .b8 	__local_depot2[8];
	.reg .b64 	%SP;
	.reg .b64 	%SPL;
	.reg .pred 	%p<10>;
	.reg .b32 	%r<37>;
	.reg .b32 	%f<121>;
	.reg .b64 	%rd<64>;
	.reg .b64 	%fd<2>;

	mov.u64 	%SPL, __local_depot2;
	cvta.local.u64 	%SP, %SPL;
	ld.param.u64 	%rd15, [_Z7delta_kPfS_iS_S__param_0];
	ld.param.u64 	%rd17, [_Z7delta_kPfS_iS_S__param_1];
	ld.param.u32 	%r20, [_Z7delta_kPfS_iS_S__param_2];
	ld.param.u64 	%rd18, [_Z7delta_kPfS_iS_S__param_3];
	ld.param.u64 	%rd16, [_Z7delta_kPfS_iS_S__param_4];
	cvta.to.global.u64 	%rd1, %rd17;
	cvta.to.global.u64 	%rd2, %rd18;
	mov.u32 	%r1, %tid.x;
	mov.u32 	%r2, %ctaid.x;
	setp.lt.s32 	%p1, %r20, 1;
	mov.f32 	%f120, 0f00000000;
	@%p1 bra 	$L__BB2_13;
	mul.lo.s32 	%r3, %r20, %r1;
	mul.lo.s32 	%r4, %r20, %r2;
	and.b32  	%r5, %r20, 15;
	setp.lt.u32 	%p2, %r20, 16;
	mov.f32 	%f120, 0f00000000;
	mov.b32 	%r34, 0;
	@%p2 bra 	$L__BB2_4;
	and.b32  	%r34, %r20, 2147483632;
	neg.s32 	%r32, %r34;
	mul.wide.u32 	%rd19, %r3, 4;
	add.s64 	%rd20, %rd19, %rd2;
	add.s64 	%rd61, %rd20, 32;
	mul.wide.u32 	%rd21, %r4, 4;
	add.s64 	%rd22, %rd21, %rd1;
	add.s64 	%rd60, %rd22, 32;
	mov.f32 	%f120, 0f00000000;
$L__BB2_3:
	.pragma "nounroll";
	ld.global.f32 	%f18, [%rd61+-32];
	ld.global.f32 	%f19, [%rd60+-32];
	fma.rn.f32 	%f20, %f18, %f19, %f120;
	ld.global.f32 	%f21, [%rd61+-28];
	ld.global.f32 	%f22, [%rd60+-28];
	fma.rn.f32 	%f23, %f21, %f22, %f20;
	ld.global.f32 	%f24, [%rd61+-24];
	ld.global.f32 	%f25, [%rd60+-24];
	fma.rn.f32 	%f26, %f24, %f25, %f23;
	ld.global.f32 	%f27, [%rd61+-20];
	ld.global.f32 	%f28, [%rd60+-20];
	fma.rn.f32 	%f29, %f27, %f28, %f26;
	ld.global.f32 	%f30, [%rd61+-16];
	ld.global.f32 	%f31, [%rd60+-16];
	fma.rn.f32 	%f32, %f30, %f31, %f29;
	ld.global.f32 	%f33, [%rd61+-12];
	ld.global.f32 	%f34, [%rd60+-12];
	fma.rn.f32 	%f35, %f33, %f34, %f32;
	ld.global.f32 	%f36, [%rd61+-8];
	ld.global.f32 	%f37, [%rd60+-8];
	fma.rn.f32 	%f38, %f36, %f37, %f35;
	ld.global.f32 	%f39, [%rd61+-4];
	ld.global.f32 	%f40, [%rd60+-4];
	fma.rn.f32 	%f41, %f39, %f40, %f38;
	ld.global.f32 	%f42, [%rd61];
	ld.global.f32 	%f43, [%rd60];
	fma.rn.f32 	%f44, %f42, %f43, %f41;
	ld.global.f32 	%f45, [%rd61+4];
	ld.global.f32 	%f46, [%rd60+4];
	fma.rn.f32 	%f47, %f45, %f46, %f44;
	ld.global.f32 	%f48, [%rd61+8];
	ld.global.f32 	%f49, [%rd60+8];
	fma.rn.f32 	%f50, %f48, %f49, %f47;
	ld.global.f32 	%f51, [%rd61+12];
	ld.global.f32 	%f52, [%rd60+12];
	fma.rn.f32 	%f53, %f51, %f52, %f50;
	ld.global.f32 	%f54, [%rd61+16];
	ld.global.f32 	%f55, [%rd60+16];
	fma.rn.f32 	%f56, %f54, %f55, %f53;
	ld.global.f32 	%f57, [%rd61+20];
	ld.global.f32 	%f58, [%rd60+20];
	fma.rn.f32 	%f59, %f57, %f58, %f56;
	ld.global.f32 	%f60, [%rd61+24];
	ld.global.f32 	%f61, [%rd60+24];
	fma.rn.f32 	%f62, %f60, %f61, %f59;
	ld.global.f32 	%f63, [%rd61+28];
	ld.global.f32 	%f64, [%rd60+28];
	fma.rn.f32 	%f120, %f63, %f64, %f62;
	add.s32 	%r32, %r32, 16;
	add.s64 	%rd61, %rd61, 64;
	add.s64 	%rd60, %rd60, 64;
	setp.ne.s32 	%p3, %r32, 0;
	@%p3 bra 	$L__BB2_3;
$L__BB2_4:
	setp.eq.s32 	%p4, %r5, 0;
	@%p4 bra 	$L__BB2_13;
	and.b32  	%r11, %r20, 7;
	setp.lt.u32 	%p5, %r5, 8;
	@%p5 bra 	$L__BB2_7;
	add.s32 	%r22, %r34, %r3;
	mul.wide.u32 	%rd23, %r22, 4;
	add.s64 	%rd24, %rd2, %rd23;
	ld.global.f32 	%f66, [%rd24];
	add.s32 	%r23, %r34, %r4;
	mul.wide.u32 	%rd25, %r23, 4;
	add.s64 	%rd26, %rd1, %rd25;
	ld.global.f32 	%f67, [%rd26];
	fma.rn.f32 	%f68, %f66, %f67, %f120;
	cvt.u64.u32 	%rd27, %r3;
	cvt.u64.u32 	%rd28, %r34;
	add.s64 	%rd29, %rd28, %rd27;
	shl.b64 	%rd30, %rd29, 2;
	add.s64 	%rd31, %rd2, %rd30;
	ld.global.f32 	%f69, [%rd31+4];
	cvt.u64.u32 	%rd32, %r4;
	add.s64 	%rd33, %rd28, %rd32;
	shl.b64 	%rd34, %rd33, 2;
	add.s64 	%rd35, %rd1, %rd34;
	ld.global.f32 	%f70, [%rd35+4];
	fma.rn.f32 	%f71, %f69, %f70, %f68;
	ld.global.f32 	%f72, [%rd31+8];
	ld.global.f32 	%f73, [%rd35+8];
	fma.rn.f32 	%f74, %f72, %f73, %f71;
	ld.global.f32 	%f75, [%rd31+12];
	ld.global.f32 	%f76, [%rd35+12];
	fma.rn.f32 	%f77, %f75, %f76, %f74;
	ld.global.f32 	%f78, [%rd31+16];
	ld.global.f32 	%f79, [%rd35+16];
	fma.rn.f32 	%f80, %f78, %f79, %f77;
	ld.global.f32 	%f81, [%rd31+20];
	ld.global.f32 	%f82, [%rd35+20];
	fma.rn.f32 	%f83, %f81, %f82, %f80;
	ld.global.f32 	%f84, [%rd31+24];
	ld.global.f32 	%f85, [%rd35+24];
	fma.rn.f32 	%f86, %f84, %f85, %f83;
	ld.global.f32 	%f87, [%rd31+28];
	ld.global.f32 	%f88, [%rd35+28];
	fma.rn.f32 	%f120, %f87, %f88, %f86;
	add.s32 	%r34, %r34, 8;
$L__BB2_7:
	setp.eq.s32 	%p6, %r11, 0;
	@%p6 bra 	$L__BB2_13;
	and.b32  	%r14, %r20, 3;
	setp.lt.u32 	%p7, %r11, 4;
	@%p7 bra 	$L__BB2_10;
	add.s32 	%r24, %r34, %r3;
	mul.wide.u32 	%rd36, %r24, 4;
	add.s64 	%rd37, %rd2, %rd36;
	ld.global.f32 	%f90, [%rd37];
	add.s32 	%r25, %r34, %r4;
	mul.wide.u32 	%rd38, %r25, 4;
	add.s64 	%rd39, %rd1, %rd38;
	ld.global.f32 	%f91, [%rd39];
	fma.rn.f32 	%f92, %f90, %f91, %f120;
	cvt.u64.u32 	%rd40, %r3;
	cvt.u64.u32 	%rd41, %r34;
	add.s64 	%rd42, %rd41, %rd40;
	shl.b64 	%rd43, %rd42, 2;
	add.s64 	%rd44, %rd2, %rd43;
	ld.global.f32 	%f93, [%rd44+4];
	cvt.u64.u32 	%rd45, %r4;
	add.s64 	%rd46, %rd41, %rd45;
	shl.b64 	%rd47, %rd46, 2;
	add.s64 	%rd48, %rd1, %rd47;
	ld.global.f32 	%f94, [%rd48+4];
	fma.rn.f32 	%f95, %f93, %f94, %f92;
	ld.global.f32 	%f96, [%rd44+8];
	ld.global.f32 	%f97, [%rd48+8];
	fma.rn.f32 	%f98, %f96, %f97, %f95;
	ld.global.f32 	%f99, [%rd44+12];
	ld.global.f32 	%f100, [%rd48+12];
	fma.rn.f32 	%f120, %f99, %f100, %f98;
	add.s32 	%r34, %r34, 4;
$L__BB2_10:
	setp.eq.s32 	%p8, %r14, 0;
	@%p8 bra 	$L__BB2_13;
	add.s32 	%r26, %r34, %r4;
	mul.wide.u32 	%rd49, %r26, 4;
	add.s64 	%rd63, %rd1, %rd49;
	add.s32 	%r27, %r34, %r3;
	mul.wide.u32 	%rd50, %r27, 4;
	add.s64 	%rd62, %rd2, %rd50;
	neg.s32 	%r36, %r14;
$L__BB2_12:
	.pragma "nounroll";
	ld.global.f32 	%f101, [%rd62];
	ld.global.f32 	%f102, [%rd63];
	fma.rn.f32 	%f120, %f101, %f102, %f120;
	add.s64 	%rd63, %rd63, 4;
	add.s64 	%rd62, %rd62, 4;
	add.s32 	%r36, %r36, 1;
	setp.ne.s32 	%p9, %r36, 0;
	@%p9 bra 	$L__BB2_12;
$L__BB2_13:
	add.u64 	%rd51, %SP, 0;
	add.u64 	%rd52, %SPL, 0;
	cvta.to.global.u64 	%rd53, %rd15;
	cvta.to.global.u64 	%rd54, %rd16;
	mov.u32 	%r28, %ntid.x;
	mad.lo.s32 	%r29, %r2, %r28, %r1;
	mul.wide.u32 	%rd55, %r29, 4;
	add.s64 	%rd56, %rd53, %rd55;
	ld.global.f32 	%f103, [%rd56];
	mov.f32 	%f104, 0f3F800000;
	sub.f32 	%f105, %f104, %f103;
	mul.f32 	%f106, %f103, %f105;
	mul.f32 	%f107, %f120, %f106;
	add.s64 	%rd57, %rd54, %rd55;
	st.global.f32 	[%rd57], %f107;
	ld.global.f32 	%f108, [%rd56];
	sub.f32 	%f109, %f104, %f108;
	mul.f32 	%f110, %f108, %f109;
	mul.f32 	%f111, %f120, %f110;
	cvt.f64.f32 	%fd1, %f111;
	st.local.f64 	[%rd52], %fd1;
	mov.u64 	%rd58, $str$1;
	cvta.global.u64 	%rd59, %rd58;
	{ // callseq 1, 0
	.param .b64 param0;
	st.param.b64 	[param0], %rd59;
	.param .b64 param1;
	st.param.b64 	[param1], %rd51;
	.param .b32 retval0;
	call.uni (retval0), 
	vprintf, 
	(
	param0, 
	param1
	);
	ld.param.b32 	%r30, [retval0];
	} // callseq 1
	ret;

}
	// .globl	_Z12errDerivatesPfiS_iS_iS_iS_
.visible .entry _Z12errDerivatesPfiS_iS_iS_iS_(
	.param .u64 .ptr .align 1 _Z12errDerivatesPfiS_iS_iS_iS__param_0,
	.param .u32 _Z12errDerivatesPfiS_iS_iS_iS__param_1,
	.param .u64 .ptr .align 1 _Z12errDerivatesPfiS_iS_iS_iS__param_2,
	.param .u32 _Z12errDerivatesPfiS_iS_iS_iS__param_3,
	.param .u64 .ptr .align 1 _Z12errDerivatesPfiS_iS_iS_iS__param_4,
	.param .u32 _Z12errDerivatesPfiS_iS_iS_iS__param_5,
	.param .u64 .ptr .align 1 _Z12errDerivatesPfiS_iS_iS_iS__param_6,
	.param .u32 _Z12errDerivatesPfiS_iS_iS_iS__param_7,
	.param .u64 .ptr .align 1 _Z12errDerivatesPfiS_iS_iS_iS__param_8
)
{
	.local .align 8 .b8 	__local_depot3[8];
	.reg .b64 	%SP;
	.reg .b64 	%SPL;
	.reg .pred 	%p<2>;
	.reg .b32 	%r<19>;
	.reg .b32 	%f<11>;
	.reg .b64 	%rd<27>;
	.reg .b64 	%fd<2>;

	mov.u64 	%SPL, __local_depot3;
	cvta.local.u64 	%SP, %SPL;
	ld.param.u64 	%rd2, [_Z12errDerivatesPfiS_iS_iS_iS__param_0];
	ld.param.u64 	%rd3, [_Z12errDerivatesPfiS_iS_iS_iS__param_2];
	ld.param.u64 	%rd4, [_Z12errDerivatesPfiS_iS_iS_iS__param_4];
	ld.param.u32 	%r6, [_Z12errDerivatesPfiS_iS_iS_iS__param_5];
	ld.param.u64 	%rd5, [_Z12errDerivatesPfiS_iS_iS_iS__param_6];
	ld.param.u32 	%r7, [_Z12errDerivatesPfiS_iS_iS_iS__param_7];
	ld.param.u64 	%rd6, [_Z12errDerivatesPfiS_iS_iS_iS__param_8];
	cvta.to.global.u64 	%rd1, %rd6;
	mov.u32 	%r1, %tid.x;
	mov.u32 	%r2, %ctaid.x;
	mov.u32 	%r8, %ntid.x;
	mul.lo.s32 	%r3, %r2, %r8;
	add.s32 	%r4, %r3, %r1;
	mul.lo.s32 	%r5, %r7, %r6;
	setp.ge.s32 	%p1, %r1, %r5;
	@%p1 bra 	$L__BB3_2;
	cvta.to.global.u64 	%rd19, %rd3;
	cvta.to.global.u64 	%rd20, %rd4;
	div.s32 	%r13, %r1, %r7;
	mul.lo.s32 	%r14, %r13, %r7;
	sub.s32 	%r15, %r1, %r14;
	cvt.rn.f32.s32 	%f7, %r13;
	cvt.rzi.s32.f32 	%r16, %f7;
	add.s32 	%r17, %r15, %r3;
	mul.wide.u32 	%rd21, %r17, 4;
	add.s64 	%rd22, %rd19, %rd21;
	ld.global.f32 	%f8, [%rd22];
	mad.lo.s32 	%r18, %r6, %r2, %r16;
	mul.wide.s32 	%rd23, %r18, 4;
	add.s64 	%rd24, %rd20, %rd23;
	ld.global.f32 	%f9, [%rd24];
	mul.f32 	%f10, %f8, %f9;
	mul.wide.u32 	%rd25, %r4, 4;
	add.s64 	%rd26, %rd1, %rd25;
	st.global.f32 	[%rd26], %f10;
	bra.uni 	$L__BB3_3;
$L__BB3_2:
	add.u64 	%rd7, %SP, 0;
	add.u64 	%rd8, %SPL, 0;
	cvta.to.global.u64 	%rd9, %rd2;
	cvta.to.global.u64 	%rd10, %rd5;
	sub.s32 	%r9, %r1, %r5;
	mul.wide.u32 	%rd11, %r2, 4;
	add.s64 	%rd12, %rd9, %rd11;
	ld.global.f32 	%f1, [%rd12];
	mad.lo.s32 	%r10, %r7, %r2, %r9;
	mul.wide.s32 	%rd13, %r10, 4;
	add.s64 	%rd14, %rd10, %rd13;
	ld.global.f32 	%f2, [%rd14];
	mul.f32 	%f3, %f1, %f2;
	mul.wide.u32 	%rd15, %r4, 4;
	add.s64 	%rd16, %rd1, %rd15;
	st.global.f32 	[%rd16], %f3;
	ld.global.f32 	%f4, [%rd12];
	ld.global.f32 	%f5, [%rd14];
	mul.f32 	%f6, %f4, %f5;
	cvt.f64.f32 	%fd1, %f6;
	st.local.f64 	[%rd8], %fd1;
	mov.u64 	%rd17, $str$1;
	cvta.global.u64 	%rd18, %rd17;
	{ // callseq 2, 0
	.param .b64 param0;
	st.param.b64 	[param0], %rd18;
	.param .b64 param1;
	st.param.b64 	[param1], %rd7;
	.param .b32 retval0;
	call.uni (retval0), 
	vprintf, 
	(
	param0, 
	param1
	);
	ld.param.b32 	%r11, [retval0];
	} // callseq 2
$L__BB3_3:
	ret;

}
	// .globl	_Z16reduction_kernelPfS_
.visible .entry _Z16reduction_kernelPfS_(
	.param .u64 .ptr .align 1 _Z16reduction_kernelPfS__param_0,
	.param .u64 .ptr .align 1 _Z16reduction_kernelPfS__param_1
)
{
	.reg .b32 	%r<5>;
	.reg .b32 	%f<3>;
	.reg .b64 	%rd<9>;

	ld.param.u64 	%rd1, [_Z16reduction_kernelPfS__param_0];
	ld.param.u64 	%rd2, [_Z16reduction_kernelPfS__param_1];
	cvta.to.global.u64 	%rd3, %rd2;
	cvta.to.global.u64 	%rd4, %rd1;
	mov.u32 	%r1, %tid.x;
	mov.u32 	%r2, %ctaid.x;
	mov.u32 	%r3, %ntid.x;
	mul.wide.u32 	%rd5, %r1, 4;
	add.s64 	%rd6, %rd3, %rd5;
	mad.lo.s32 	%r4, %r2, %r3, %r1;
	mul.wide.u32 	%rd7, %r4, 4;
	add.s64 	%rd8, %rd4, %rd7;
	ld.global.f32 	%f1, [%rd8];
	atom.global.add.f32 	%f2, [%rd6], %f1;
	ret;

}
	// .globl	_Z13update_kernelPfiS_S_S_iS_
.visible .entry _Z13update_kernelPfiS_S_S_iS_(
	.param .u64 .ptr .align 1 _Z13update_kernelPfiS_S_S_iS__param_0,
	.param .u32 _Z13update_kernelPfiS_S_S_iS__param_1,
	.param .u64 .ptr .align 1 _Z13update_kernelPfiS_S_S_iS__param_2,
	.param .u64 .ptr .align 1 _Z13update_kernelPfiS_S_S_iS__param_3,
	.param .u64 .ptr .align 1 _Z13update_kernelPfiS_S_S_iS__param_4,
	.param .u32 _Z13update_kernelPfiS_S_S_iS__param_5,
	.param .u64 .ptr .align 1 _Z13update_kernelPfiS_S_S_iS__param_6
)
{
	.local .align 8 .b8 	__local_depot5[8];
	.reg .b64 	%SP;
	.reg .b64 	%SPL;
	.reg .pred 	%p<2>;
	.reg .b32 	%r<12>;
	.reg .b32 	%f<15>;
	.reg .b64 	%rd<28>;
	.reg .b64 	%fd<3>;

	mov.u64 	%SPL, __local_depot5;
	cvta.local.u64 	%SP, %SPL;
	ld.param.u64 	%rd3, [_Z13update_kernelPfiS_S_S_iS__param_0];
	ld.param.u32 	%r2, [_Z13update_kernelPfiS_S_S_iS__param_1];
	ld.param.u64 	%rd4, [_Z13update_kernelPfiS_S_S_iS__param_2];
	ld.param.u64 	%rd5, [_Z13update_kernelPfiS_S_S_iS__param_3];
	ld.param.u64 	%rd6, [_Z13update_kernelPfiS_S_S_iS__param_4];
	ld.param.u32 	%r3, [_Z13update_kernelPfiS_S_S_iS__param_5];
	ld.param.u64 	%rd7, [_Z13update_kernelPfiS_S_S_iS__param_6];
	cvta.to.global.u64 	%rd1, %rd7;
	add.u64 	%rd8, %SP, 0;
	add.u64 	%rd2, %SPL, 0;
	mov.u32 	%r4, %tid.x;
	mov.u32 	%r5, %ctaid.x;
	mov.u32 	%r6, %ntid.x;
	mad.lo.s32 	%r1, %r5, %r6, %r4;
	setp.ge.s32 	%p1, %r1, %r2;
	@%p1 bra 	$L__BB5_2;
	cvta.to.global.u64 	%rd19, %rd3;
	cvta.to.global.u64 	%rd20, %rd5;
	mul.wide.u32 	%rd21, %r1, 4;
	add.s64 	%rd22, %rd19, %rd21;
	ld.global.f32 	%f8, [%rd22];
	cvt.rn.f32.s32 	%f9, %r3;
	add.s64 	%rd23, %rd1, %rd21;
	ld.global.f32 	%f10, [%rd23];
	fma.rn.f32 	%f11, %f10, %f9, %f8;
	add.s64 	%rd24, %rd20, %rd21;
	st.global.f32 	[%rd24], %f11;
	ld.global.f32 	%f12, [%rd22];
	ld.global.f32 	%f13, [%rd23];
	fma.rn.f32 	%f14, %f13, %f9, %f12;
	cvt.f64.f32 	%fd2, %f14;
	st.local.f64 	[%rd2], %fd2;
	mov.u64 	%rd25, $str$1;
	cvta.global.u64 	%rd26, %rd25;
	{ // callseq 4, 0
	.param .b64 param0;
	st.param.b64 	[param0], %rd26;
	.param .b64 param1;
	st.param.b64 	[param1], %rd8;
	.param .b32 retval0;
	call.uni (retval0), 
	vprintf, 
	(
	param0, 
	param1
	);
	ld.param.b32 	%r10, [retval0];
	} // callseq 4
	bra.uni 	$L__BB5_3;
$L__BB5_2:
	cvta.to.global.u64 	%rd9, %rd4;
	cvta.to.global.u64 	%rd10, %rd6;
	sub.s32 	%r7, %r1, %r2;
	mul.wide.s32 	%rd11, %r7, 4;
	add.s64 	%rd12, %rd9, %rd11;
	ld.global.f32 	%f1, [%rd12];
	cvt.rn.f32.s32 	%f2, %r3;
	mul.wide.u32 	%rd13, %r1, 4;
	add.s64 	%rd14, %rd1, %rd13;
	ld.global.f32 	%f3, [%rd14];
	fma.rn.f32 	%f4, %f3, %f2, %f1;
	add.s64 	%rd15, %rd10, %rd13;
	st.global.f32 	[%rd15], %f4;
	ld.global.f32 	%f5, [%rd12];
	ld.global.f32 	%f6, [%rd14];
	fma.rn.f32 	%f7, %f6, %f2, %f5;
	cvt.f64.f32 	%fd1, %f7;
	st.local.f64 	[%rd2], %fd1;
	mov.u64 	%rd16, $str$2;
	cvta.global.u64 	%rd17, %rd16;
	{ // callseq 3, 0
	.param .b64 param0;
	st.param.b64 	[param0], %rd17;
	.param .b64 param1;
	st.param.b64 	[param1], %rd8;
	.param .b32 retval0;
	call.uni (retval0), 
	vprintf, 
	(
	param0, 
	param1
	);
	ld.param.b32 	%r8, [retval0];
	} // callseq 3
$L__BB5_3:
	ret;

}


// ===== COMPILED SASS (sm_100) =====

	.target	sm_100

	.elftype	@"ET_EXEC"


//--------------------- .note.nv.tkinfo           --------------------------
	.section	.note.nv.tkinfo,"",@"SHT_NOTE"
	.sectionflags	@"SHF_NOTE_NV_TKINFO"
	.tkinfo
        /*0018*/ 	.word	0x00000002
        /*0030*/ 	.string	""
        /*0030*/ 	.string	"ptxas"
        /*0030*/ 	.string	"Cuda compilation tools, release 13.0, V13.0.88"
        /*0030*/ 	.string	"Build cuda_13.0.r13.0/compiler.36424714_0"
        /*0030*/ 	.string	"-arch sm_100 -m 64 "



//--------------------- .note.nv.cuinfo           --------------------------
	.section	.note.nv.cuinfo,"",@"SHT_NOTE"
	.sectionflags	@"SHF_NOTE_NV_CUINFO"
        /*0018*/ 	.short	0x0002
        /*001a*/ 	.short	0x0064
        /*001c*/ 	.short	0x0082
	.zero		2


//--------------------- .nv.info                  --------------------------
	.section	.nv.info,"",@"SHT_CUDA_INFO"
	.align	4


	//----- nvinfo : EIATTR_REGCOUNT
	.align		4
        /*0000*/ 	.byte	0x04, 0x2f
        /*0002*/ 	.short	(.L_4 - .L_3)
	.align		4
.L_3:
        /*0004*/ 	.word	index@(_Z13compute_layerPfiS_S_)
        /*0008*/ 	.word	0x00000020


	//----- nvinfo : EIATTR_FRAME_SIZE
	.align		4
.L_4:
        /*000c*/ 	.byte	0x04, 0x11
        /*000e*/ 	.short	(.L_6 - .L_5)
	.align		4
.L_5:
        /*0010*/ 	.word	index@(_Z13compute_layerPfiS_S_)
        /*0014*/ 	.word	0x00000000


	//----- nvinfo : EIATTR_REGCOUNT
	.align		4
.L_6:
        /*0018*/ 	.byte	0x04, 0x2f
        /*001a*/ 	.short	(.L_8 - .L_7)
	.align		4
.L_7:
        /*001c*/ 	.word	index@(_Z7delta_jPfS_S_)
        /*0020*/ 	.word	0x0000001a


	//----- nvinfo : EIATTR_FRAME_SIZE
	.align		4
.L_8:
        /*0024*/ 	.byte	0x04, 0x11
        /*0026*/ 	.short	(.L_10 - .L_9)
	.align		4
.L_9:
        /*0028*/ 	.word	index@(_Z7delta_jPfS_S_)
        /*002c*/ 	.word	0x00000008


	//----- nvinfo : EIATTR_REGCOUNT
	.align		4
.L_10:
        /*0030*/ 	.byte	0x04, 0x2f
        /*0032*/ 	.short	(.L_12 - .L_11)
	.align		4
.L_11:
        /*0034*/ 	.word	index@(_Z7delta_kPfS_iS_S_)
        /*0038*/ 	.word	0x0000001e


	//----- nvinfo : EIATTR_FRAME_SIZE
	.align		4
.L_12:
        /*003c*/ 	.byte	0x04, 0x11
        /*003e*/ 	.short	(.L_14 - .L_13)
	.align		4
.L_13:
        /*0040*/ 	.word	index@(_Z7delta_kPfS_iS_S_)
        /*0044*/ 	.word	0x00000008


	//----- nvinfo : EIATTR_REGCOUNT
	.align		4
.L_14:
        /*0048*/ 	.byte	0x04, 0x2f
        /*004a*/ 	.short	(.L_16 - .L_15)
	.align		4
.L_15:
        /*004c*/ 	.word	index@(_Z12errDerivatesPfiS_iS_iS_iS_)
        /*0050*/ 	.word	0x00000018


	//----- nvinfo : EIATTR_FRAME_SIZE
	.align		4
.L_16:
        /*0054*/ 	.byte	0x04, 0x11
        /*0056*/ 	.short	(.L_18 - .L_17)
	.align		4
.L_17:
        /*0058*/ 	.word	index@(_Z12errDerivatesPfiS_iS_iS_iS_)
        /*005c*/ 	.word	0x00000008


	//----- nvinfo : EIATTR_REGCOUNT
	.align		4
.L_18:
        /*0060*/ 	.byte	0x04, 0x2f
        /*0062*/ 	.short	(.L_20 - .L_19)
	.align		4
.L_19:
        /*0064*/ 	.word	index@(_Z16reduction_kernelPfS_)
        /*0068*/ 	.word	0x0000000a


	//----- nvinfo : EIATTR_FRAME_SIZE
	.align		4
.L_20:
        /*006c*/ 	.byte	0x04, 0x11
        /*006e*/ 	.short	(.L_22 - .L_21)
	.align		4
.L_21:
        /*0070*/ 	.word	index@(_Z16reduction_kernelPfS_)
        /*0074*/ 	.word	0x00000000


	//----- nvinfo : EIATTR_REGCOUNT
	.align		4
.L_22:
        /*0078*/ 	.byte	0x04, 0x2f
        /*007a*/ 	.short	(.L_24 - .L_23)
	.align		4
.L_23:
        /*007c*/ 	.word	index@(_Z13update_kernelPfiS_S_S_iS_)
        /*0080*/ 	.word	0x00000018


	//----- nvinfo : EIATTR_FRAME_SIZE
	.align		4
.L_24:
        /*0084*/ 	.byte	0x04, 0x11
        /*0086*/ 	.short	(.L_26 - .L_25)
	.align		4
.L_25:
        /*0088*/ 	.word	index@(_Z13update_kernelPfiS_S_S_iS_)
        /*008c*/ 	.word	0x00000008


	//----- nvinfo : EIATTR_MIN_STACK_SIZE
	.align		4
.L_26:
        /*0090*/ 	.byte	0x04, 0x12
        /*0092*/ 	.short	(.L_28 - .L_27)
	.align		4
.L_27:
        /*0094*/ 	.word	index@(_Z13update_kernelPfiS_S_S_iS_)
        /*0098*/ 	.word	0x00000008


	//----- nvinfo : EIATTR_MIN_STACK_SIZE
	.align		4
.L_28:
        /*009c*/ 	.byte	0x04, 0x12
        /*009e*/ 	.short	(.L_30 - .L_29)
	.align		4
.L_29:
        /*00a0*/ 	.word	index@(_Z16reduction_kernelPfS_)
        /*00a4*/ 	.word	0x00000000


	//----- nvinfo : EIATTR_MIN_STACK_SIZE
	.align		4
.L_30:
        /*00a8*/ 	.byte	0x04, 0x12
        /*00aa*/ 	.short	(.L_32 - .L_31)
	.align		4
.L_31:
        /*00ac*/ 	.word	index@(_Z12errDerivatesPfiS_iS_iS_iS_)
        /*00b0*/ 	.word	0x00000008


	//----- nvinfo : EIATTR_MIN_STACK_SIZE
	.align		4
.L_32:
        /*00b4*/ 	.byte	0x04, 0x12
        /*00b6*/ 	.short	(.L_34 - .L_33)
	.align		4
.L_33:
        /*00b8*/ 	.word	index@(_Z7delta_kPfS_iS_S_)
        /*00bc*/ 	.word	0x00000008


	//----- nvinfo : EIATTR_MIN_STACK_SIZE
	.align		4
.L_34:
        /*00c0*/ 	.byte	0x04, 0x12
        /*00c2*/ 	.short	(.L_36 - .L_35)
	.align		4
.L_35:
        /*00c4*/ 	.word	index@(_Z7delta_jPfS_S_)
        /*00c8*/ 	.word	0x00000008


	//----- nvinfo : EIATTR_MIN_STACK_SIZE
	.align		4
.L_36:
        /*00cc*/ 	.byte	0x04, 0x12
        /*00ce*/ 	.short	(.L_38 - .L_37)
	.align		4
.L_37:
        /*00d0*/ 	.word	index@(_Z13compute_layerPfiS_S_)
        /*00d4*/ 	.word	0x00000000
.L_38:


//--------------------- .nv.compat                --------------------------
	.section	.nv.compat,"",@"SHT_CUDA_COMPAT_INFO"
	.align	4
        /*0000*/ 	.byte	0x02, 0x09, 0x00, 0x00, 0x02, 0x02, 0x01, 0x00, 0x02, 0x05, 0x05, 0x00, 0x03, 0x07, 0x01, 0x01
        /*0010*/ 	.byte	0x02, 0x03, 0x00, 0x00, 0x02, 0x06, 0x01, 0x00, 0x04, 0x0b, 0x08, 0x00, 0x09, 0x00, 0x00, 0x00
        /*0020*/ 	.byte	0x00, 0x00, 0x00, 0x00


//--------------------- .nv.info._Z13update_kernelPfiS_S_S_iS_ --------------------------
	.section	.nv.info._Z13update_kernelPfiS_S_S_iS_,"",@"SHT_CUDA_INFO"
	.sectionflags	@""
	.align	4


	//----- nvinfo : EIATTR_CUDA_API_VERSION
	.align		4
        /*0000*/ 	.byte	0x04, 0x37
        /*0002*/ 	.short	(.L_40 - .L_39)
.L_39:
        /*0004*/ 	.word	0x00000082


	//----- nvinfo : EIATTR_KPARAM_INFO
	.align		4
.L_40:
        /*0008*/ 	.byte	0x04, 0x17
        /*000a*/ 	.short	(.L_42 - .L_41)
.L_41:
        /*000c*/ 	.word	0x00000000
        /*0010*/ 	.short	0x0006
        /*0012*/ 	.short	0x0030
        /*0014*/ 	.byte	0x00, 0xf5, 0x21, 0x00


	//----- nvinfo : EIATTR_KPARAM_INFO
	.align		4
.L_42:
        /*0018*/ 	.byte	0x04, 0x17
        /*001a*/ 	.short	(.L_44 - .L_43)
.L_43:
        /*001c*/ 	.word	0x00000000
        /*0020*/ 	.short	0x0005
        /*0022*/ 	.short	0x0028
        /*0024*/ 	.byte	0x00, 0xf0, 0x11, 0x00


	//----- nvinfo : EIATTR_KPARAM_INFO
	.align		4
.L_44:
        /*0028*/ 	.byte	0x04, 0x17
        /*002a*/ 	.short	(.L_46 - .L_45)
.L_45:
        /*002c*/ 	.word	0x00000000
        /*0030*/ 	.short	0x0004
        /*0032*/ 	.short	0x0020
        /*0034*/ 	.byte	0x00, 0xf5, 0x21, 0x00


	//----- nvinfo : EIATTR_KPARAM_INFO
	.align		4
.L_46:
        /*0038*/ 	.byte	0x04, 0x17
        /*003a*/ 	.short	(.L_48 - .L_47)
.L_47:
        /*003c*/ 	.word	0x00000000
        /*0040*/ 	.short	0x0003
        /*0042*/ 	.short	0x0018
        /*0044*/ 	.byte	0x00, 0xf5, 0x21, 0x00


	//----- nvinfo : EIATTR_KPARAM_INFO
	.align		4
.L_48:
        /*0048*/ 	.byte	0x04, 0x17
        /*004a*/ 	.short	(.L_50 - .L_49)
.L_49:
        /*004c*/ 	.word	0x00000000
        /*0050*/ 	.short	0x0002
        /*0052*/ 	.short	0x0010
        /*0054*/ 	.byte	0x00, 0xf5, 0x21, 0x00


	//----- nvinfo : EIATTR_KPARAM_INFO
	.align		4
.L_50:
        /*0058*/ 	.byte	0x04, 0x17
        /*005a*/ 	.short	(.L_52 - .L_51)
.L_51:
        /*005c*/ 	.word	0x00000000
        /*0060*/ 	.short	0x0001
        /*0062*/ 	.short	0x0008
        /*0064*/ 	.byte	0x00, 0xf0, 0x11, 0x00


	//----- nvinfo : EIATTR_KPARAM_INFO
	.align		4
.L_52:
        /*0068*/ 	.byte	0x04, 0x17
        /*006a*/ 	.short	(.L_54 - .L_53)
.L_53:
        /*006c*/ 	.word	0x00000000
        /*0070*/ 	.short	0x0000
        /*0072*/ 	.short	0x0000
        /*0074*/ 	.byte	0x00, 0xf5, 0x21, 0x00


	//----- nvinfo : EIATTR_SPARSE_MMA_MASK
	.align		4
.L_54:
        /*0078*/ 	.byte	0x03, 0x50
        /*007a*/ 	.short	0x0000


	//----- nvinfo : EIATTR_MAXREG_COUNT
	.align		4
        /*007c*/ 	.byte	0x03, 0x1b
        /*007e*/ 	.short	0x00ff


	//----- nvinfo : EIATTR_EXTERNS
	.align		4
        /*0080*/ 	.byte	0x04, 0x0f
        /*0082*/ 	.short	(.L_56 - .L_55)


	//   ....[0]....
	.align		4
.L_55:
        /*0084*/ 	.word	index@(vprintf)


	//----- nvinfo : EIATTR_MERCURY_ISA_VERSION
	.align		4
.L_56:
        /*0088*/ 	.byte	0x03, 0x5f
        /*008a*/ 	.short	0x0101


	//----- nvinfo : EIATTR_VRC_CTA_INIT_COUNT
	.align		4
        /*008c*/ 	.byte	0x02, 0x4a
	.zero		1
	.zero		1


	//----- nvinfo : EIATTR_SYSCALL_OFFSETS
	.align		4
        /*0090*/ 	.byte	0x04, 0x46
        /*0092*/ 	.short	(.L_58 - .L_57)


	//   ....[0]....
.L_57:
        /*0094*/ 	.word	0x00000250


	//   ....[1]....
        /*0098*/ 	.word	0x000003f0


	//----- nvinfo : EIATTR_EXIT_INSTR_OFFSETS
	.align		4
.L_58:
        /*009c*/ 	.byte	0x04, 0x1c
        /*009e*/ 	.short	(.L_60 - .L_59)


	//   ....[0]....
.L_59:
        /*00a0*/ 	.word	0x00000260


	//   ....[1]....
        /*00a4*/ 	.word	0x00000400


	//----- nvinfo : EIATTR_CRS_STACK_SIZE
	.align		4
.L_60:
        /*00a8*/ 	.byte	0x04, 0x1e
        /*00aa*/ 	.short	(.L_62 - .L_61)
.L_61:
        /*00ac*/ 	.word	0x00000000


	//----- nvinfo : EIATTR_CBANK_PARAM_SIZE
	.align		4
.L_62:
        /*00b0*/ 	.byte	0x03, 0x19
        /*00b2*/ 	.short	0x0038


	//----- nvinfo : EIATTR_PARAM_CBANK
	.align		4
        /*00b4*/ 	.byte	0x04, 0x0a
        /*00b6*/ 	.short	(.L_64 - .L_63)
	.align		4
.L_63:
        /*00b8*/ 	.word	index@(.nv.constant0._Z13update_kernelPfiS_S_S_iS_)
        /*00bc*/ 	.short	0x0380
        /*00be*/ 	.short	0x0038


	//----- nvinfo : EIATTR_SW_WAR
	.align		4
.L_64:
        /*00c0*/ 	.byte	0x04, 0x36
        /*00c2*/ 	.short	(.L_66 - .L_65)
.L_65:
        /*00c4*/ 	.word	0x00000008
.L_66:


//--------------------- .nv.info._Z16reduction_kernelPfS_ --------------------------
	.section	.nv.info._Z16reduction_kernelPfS_,"",@"SHT_CUDA_INFO"
	.sectionflags	@""
	.align	4


	//----- nvinfo : EIATTR_CUDA_API_VERSION
	.align		4
        /*0000*/ 	.byte	0x04, 0x37
        /*0002*/ 	.short	(.L_68 - .L_67)
.L_67:
        /*0004*/ 	.word	0x00000082


	//----- nvinfo : EIATTR_KPARAM_INFO
	.align		4
.L_68:
        /*0008*/ 	.byte	0x04, 0x17
        /*000a*/ 	.short	(.L_70 - .L_69)
.L_69:
        /*000c*/ 	.word	0x00000000
        /*0010*/ 	.short	0x0001
        /*0012*/ 	.short	0x0008
        /*0014*/ 	.byte	0x00, 0xf5, 0x21, 0x00


	//----- nvinfo : EIATTR_KPARAM_INFO
	.align		4
.L_70:
        /*0018*/ 	.byte	0x04, 0x17
        /*001a*/ 	.short	(.L_72 - .L_71)
.L_71:
        /*001c*/ 	.word	0x00000000
        /*0020*/ 	.short	0x0000
        /*0022*/ 	.short	0x0000
        /*0024*/ 	.byte	0x00, 0xf5, 0x21, 0x00


	//----- nvinfo : EIATTR_SPARSE_MMA_MASK
	.align		4
.L_72:
        /*0028*/ 	.byte	0x03, 0x50
        /*002a*/ 	.short	0x0000


	//----- nvinfo : EIATTR_MAXREG_COUNT
	.align		4
        /*002c*/ 	.byte	0x03, 0x1b
        /*002e*/ 	.short	0x00ff


	//----- nvinfo : EIATTR_MERCURY_ISA_VERSION
	.align		4
        /*0030*/ 	.byte	0x03, 0x5f
        /*0032*/ 	.short	0x0101


	//----- nvinfo : EIATTR_VRC_CTA_INIT_COUNT
	.align		4
        /*0034*/ 	.byte	0x02, 0x4a
	.zero		1
	.zero		1


	//----- nvinfo : EIATTR_EXIT_INSTR_OFFSETS
	.align		4
        /*0038*/ 	.byte	0x04, 0x1c
        /*003a*/ 	.short	(.L_74 - .L_73)


	//   ....[0]....
.L_73:
        /*003c*/ 	.word	0x000000c0


	//----- nvinfo : EIATTR_CBANK_PARAM_SIZE
	.align		4
.L_74:
        /*0040*/ 	.byte	0x03, 0x19
        /*0042*/ 	.short	0x0010


	//----- nvinfo : EIATTR_PARAM_CBANK
	.align		4
        /*0044*/ 	.byte	0x04, 0x0a
        /*0046*/ 	.short	(.L_76 - .L_75)
	.align		4
.L_75:
        /*0048*/ 	.word	index@(.nv.constant0._Z16reduction_kernelPfS_)
        /*004c*/ 	.short	0x0380
        /*004e*/ 	.short	0x0010


	//----- nvinfo : EIATTR_SW_WAR
	.align		4
.L_76:
        /*0050*/ 	.byte	0x04, 0x36
        /*0052*/ 	.short	(.L_78 - .L_77)
.L_77:
        /*0054*/ 	.word	0x00000008
.L_78:


//--------------------- .nv.info._Z12errDerivatesPfiS_iS_iS_iS_ --------------------------
	.section	.nv.info._Z12errDerivatesPfiS_iS_iS_iS_,"",@"SHT_CUDA_INFO"
	.sectionflags	@""
	.align	4


	//----- nvinfo : EIATTR_CUDA_API_VERSION
	.align		4
        /*0000*/ 	.byte	0x04, 0x37
        /*0002*/ 	.short	(.L_80 - .L_79)
.L_79:
        /*0004*/ 	.word	0x00000082


	//----- nvinfo : EIATTR_KPARAM_INFO
	.align		4
.L_80:
        /*0008*/ 	.byte	0x04, 0x17
        /*000a*/ 	.short	(.L_82 - .L_81)
.L_81:
        /*000c*/ 	.word	0x00000000
        /*0010*/ 	.short	0x0008
        /*0012*/ 	.short	0x0040
        /*0014*/ 	.byte	0x00, 0xf5, 0x21, 0x00


	//----- nvinfo : EIATTR_KPARAM_INFO
	.align		4
.L_82:
        /*0018*/ 	.byte	0x04, 0x17
        /*001a*/ 	.short	(.L_84 - .L_83)
.L_83:
        /*001c*/ 	.word	0x00000000
        /*0020*/ 	.short	0x0007
        /*0022*/ 	.short	0x0038
        /*0024*/ 	.byte	0x00, 0xf0, 0x11, 0x00


	//----- nvinfo : EIATTR_KPARAM_INFO
	.align		4
.L_84:
        /*0028*/ 	.byte	0x04, 0x17
        /*002a*/ 	.short	(.L_86 - .L_85)
.L_85:
        /*002c*/ 	.word	0x00000000
        /*0030*/ 	.short	0x0006
        /*0032*/ 	.short	0x0030
        /*0034*/ 	.byte	0x00, 0xf5, 0x21, 0x00


	//----- nvinfo : EIATTR_KPARAM_INFO
	.align		4
.L_86:
        /*0038*/ 	.byte	0x04, 0x17
        /*003a*/ 	.short	(.L_88 - .L_87)
.L_87:
        /*003c*/ 	.word	0x00000000
        /*0040*/ 	.short	0x0005
        /*0042*/ 	.short	0x0028
        /*0044*/ 	.byte	0x00, 0xf0, 0x11, 0x00


	//----- nvinfo : EIATTR_KPARAM_INFO
	.align		4
.L_88:
        /*0048*/ 	.byte	0x04, 0x17
        /*004a*/ 	.short	(.L_90 - .L_89)
.L_89:
        /*004c*/ 	.word	0x00000000
        /*0050*/ 	.short	0x0004
        /*0052*/ 	.short	0x0020
        /*0054*/ 	.byte	0x00, 0xf5, 0x21, 0x00


	//----- nvinfo : EIATTR_KPARAM_INFO
	.align		4
.L_90:
        /*0058*/ 	.byte	0x04, 0x17
        /*005a*/ 	.short	(.L_92 - .L_91)
.L_91:
        /*005c*/ 	.word	0x00000000
        /*0060*/ 	.short	0x0003
        /*0062*/ 	.short	0x0018
        /*0064*/ 	.byte	0x00, 0xf0, 0x11, 0x00


	//----- nvinfo : EIATTR_KPARAM_INFO
	.align		4
.L_92:
        /*0068*/ 	.byte	0x04, 0x17
        /*006a*/ 	.short	(.L_94 - .L_93)
.L_93:
        /*006c*/ 	.word	0x00000000
        /*0070*/ 	.short	0x0002
        /*0072*/ 	.short	0x0010
        /*0074*/ 	.byte	0x00, 0xf5, 0x21, 0x00


	//----- nvinfo : EIATTR_KPARAM_INFO
	.align		4
.L_94:
        /*0078*/ 	.byte	0x04, 0x17
        /*007a*/ 	.short	(.L_96 - .L_95)
.L_95:
        /*007c*/ 	.word	0x00000000
        /*0080*/ 	.short	0x0001
        /*0082*/ 	.short	0x0008
        /*0084*/ 	.byte	0x00, 0xf0, 0x11, 0x00


	//----- nvinfo : EIATTR_KPARAM_INFO
	.align		4
.L_96:
        /*0088*/ 	.byte	0x04, 0x17
        /*008a*/ 	.short	(.L_98 - .L_97)
.L_97:
        /*008c*/ 	.word	0x00000000
        /*0090*/ 	.short	0x0000
        /*0092*/ 	.short	0x0000
        /*0094*/ 	.byte	0x00, 0xf5, 0x21, 0x00


	//----- nvinfo : EIATTR_SPARSE_MMA_MASK
	.align		4
.L_98:
        /*0098*/ 	.byte	0x03, 0x50
        /*009a*/ 	.short	0x0000


	//----- nvinfo : EIATTR_MAXREG_COUNT
	.align		4
        /*009c*/ 	.byte	0x03, 0x1b
        /*009e*/ 	.short	0x00ff


	//----- nvinfo : EIATTR_EXTERNS
	.align		4
        /*00a0*/ 	.byte	0x04, 0x0f
        /*00a2*/ 	.short	(.L_100 - .L_99)


	//   ....[0]....
	.align		4
.L_99:
        /*00a4*/ 	.word	index@(vprintf)


	//----- nvinfo : EIATTR_MERCURY_ISA_VERSION
	.align		4
.L_100:
        /*00a8*/ 	.byte	0x03, 0x5f
        /*00aa*/ 	.short	0x0101


	//----- nvinfo : EIATTR_VRC_CTA_INIT_COUNT
	.align		4
        /*00ac*/ 	.byte	0x02, 0x4a
	.zero		1
	.zero		1


	//----- nvinfo : EIATTR_SYSCALL_OFFSETS
	.align		4
        /*00b0*/ 	.byte	0x04, 0x46
        /*00b2*/ 	.short	(.L_102 - .L_101)


	//   ....[0]....
.L_101:
        /*00b4*/ 	.word	0x00000510


	//----- nvinfo : EIATTR_EXIT_INSTR_OFFSETS
	.align		4
.L_102:
        /*00b8*/ 	.byte	0x04, 0x1c
        /*00ba*/ 	.short	(.L_104 - .L_103)


	//   ....[0]....
.L_103:
        /*00bc*/ 	.word	0x00000390


	//   ....[1]....
        /*00c0*/ 	.word	0x00000520


	//----- nvinfo : EIATTR_CRS_STACK_SIZE
	.align		4
.L_104:
        /*00c4*/ 	.byte	0x04, 0x1e
        /*00c6*/ 	.short	(.L_106 - .L_105)
.L_105:
        /*00c8*/ 	.word	0x00000000


	//----- nvinfo : EIATTR_CBANK_PARAM_SIZE
	.align		4
.L_106:
        /*00cc*/ 	.byte	0x03, 0x19
        /*00ce*/ 	.short	0x0048


	//----- nvinfo : EIATTR_PARAM_CBANK
	.align		4
        /*00d0*/ 	.byte	0x04, 0x0a
        /*00d2*/ 	.short	(.L_108 - .L_107)
	.align		4
.L_107:
        /*00d4*/ 	.word	index@(.nv.constant0._Z12errDerivatesPfiS_iS_iS_iS_)
        /*00d8*/ 	.short	0x0380
        /*00da*/ 	.short	0x0048


	//----- nvinfo : EIATTR_SW_WAR
	.align		4
.L_108:
        /*00dc*/ 	.byte	0x04, 0x36
        /*00de*/ 	.short	(.L_110 - .L_109)
.L_109:
        /*00e0*/ 	.word	0x00000008
.L_110:


//--------------------- .nv.info._Z7delta_kPfS_iS_S_ --------------------------
	.section	.nv.info._Z7delta_kPfS_iS_S_,"",@"SHT_CUDA_INFO"
	.sectionflags	@""
	.align	4


	//----- nvinfo : EIATTR_CUDA_API_VERSION
	.align		4
        /*0000*/ 	.byte	0x04, 0x37
        /*0002*/ 	.short	(.L_112 - .L_111)
.L_111:
        /*0004*/ 	.word	0x00000082


	//----- nvinfo : EIATTR_KPARAM_INFO
	.align		4
.L_112:
        /*0008*/ 	.byte	0x04, 0x17
        /*000a*/ 	.short	(.L_114 - .L_113)
.L_113:
        /*000c*/ 	.word	0x00000000
        /*0010*/ 	.short	0x0004
        /*0012*/ 	.short	0x0020
        /*0014*/ 	.byte	0x00, 0xf5, 0x21, 0x00


	//----- nvinfo : EIATTR_KPARAM_INFO
	.align		4
.L_114:
        /*0018*/ 	.byte	0x04, 0x17
        /*001a*/ 	.short	(.L_116 - .L_115)
.L_115:
        /*001c*/ 	.word	0x00000000
        /*0020*/ 	.short	0x0003
        /*0022*/ 	.short	0x0018
        /*0024*/ 	.byte	0x00, 0xf5, 0x21, 0x00


	//----- nvinfo : EIATTR_KPARAM_INFO
	.align		4
.L_116:
        /*0028*/ 	.byte	0x04, 0x17
        /*002a*/ 	.short	(.L_118 - .L_117)
.L_117:
        /*002c*/ 	.word	0x00000000
        /*0030*/ 	.short	0x0002
        /*0032*/ 	.short	0x0010
        /*0034*/ 	.byte	0x00, 0xf0, 0x11, 0x00


	//----- nvinfo : EIATTR_KPARAM_INFO
	.align		4
.L_118:
        /*0038*/ 	.byte	0x04, 0x17
        /*003a*/ 	.short	(.L_120 - .L_119)
.L_119:
        /*003c*/ 	.word	0x00000000
        /*0040*/ 	.short	0x0001
        /*0042*/ 	.short	0x0008
        /*0044*/ 	.byte	0x00, 0xf5, 0x21, 0x00


	//----- nvinfo : EIATTR_KPARAM_INFO
	.align		4
.L_120:
        /*0048*/ 	.byte	0x04, 0x17
        /*004a*/ 	.short	(.L_122 - .L_121)
.L_121:
        /*004c*/ 	.word	0x00000000
        /*0050*/ 	.short	0x0000
        /*0052*/ 	.short	0x0000
        /*0054*/ 	.byte	0x00, 0xf5, 0x21, 0x00


	//----- nvinfo : EIATTR_SPARSE_MMA_MASK
	.align		4
.L_122:
        /*0058*/ 	.byte	0x03, 0x50
        /*005a*/ 	.short	0x0000


	//----- nvinfo : EIATTR_MAXREG_COUNT
	.align		4
        /*005c*/ 	.byte	0x03, 0x1b
        /*005e*/ 	.short	0x00ff


	//----- nvinfo : EIATTR_EXTERNS
	.align		4
        /*0060*/ 	.byte	0x04, 0x0f
        /*0062*/ 	.short	(.L_124 - .L_123)


	//   ....[0]....
	.align		4
.L_123:
        /*0064*/ 	.word	index@(vprintf)


	//----- nvinfo : EIATTR_MERCURY_ISA_VERSION
	.align		4
.L_124:
        /*0068*/ 	.byte	0x03, 0x5f
        /*006a*/ 	.short	0x0101


	//----- nvinfo : EIATTR_VRC_CTA_INIT_COUNT
	.align		4
        /*006c*/ 	.byte	0x02, 0x4a
	.zero		1
	.zero		1


	//----- nvinfo : EIATTR_SYSCALL_OFFSETS
	.align		4
        /*0070*/ 	.byte	0x04, 0x46
        /*0072*/ 	.short	(.L_126 - .L_125)


	//   ....[0]....
.L_125:
        /*0074*/ 	.word	0x00000da0


	//----- nvinfo : EIATTR_EXIT_INSTR_OFFSETS
	.align		4
.L_126:
        /*0078*/ 	.byte	0x04, 0x1c
        /*007a*/ 	.short	(.L_128 - .L_127)


	//   ....[0]....
.L_127:
        /*007c*/ 	.word	0x00000db0


	//----- nvinfo : EIATTR_CBANK_PARAM_SIZE
	.align		4
.L_128:
        /*0080*/ 	.byte	0x03, 0x19
        /*0082*/ 	.short	0x0028


	//----- nvinfo : EIATTR_PARAM_CBANK
	.align		4
        /*0084*/ 	.byte	0x04, 0x0a
        /*0086*/ 	.short	(.L_130 - .L_129)
	.align		4
.L_129:
        /*0088*/ 	.word	index@(.nv.constant0._Z7delta_kPfS_iS_S_)
        /*008c*/ 	.short	0x0380
        /*008e*/ 	.short	0x0028


	//----- nvinfo : EIATTR_SW_WAR
	.align		4
.L_130:
        /*0090*/ 	.byte	0x04, 0x36
        /*0092*/ 	.short	(.L_132 - .L_131)
.L_131:
        /*0094*/ 	.word	0x00000008
.L_132:


//--------------------- .nv.info._Z7delta_jPfS_S_ --------------------------
	.section	.nv.info._Z7delta_jPfS_S_,"",@"SHT_CUDA_INFO"
	.sectionflags	@""
	.align	4


	//----- nvinfo : EIATTR_CUDA_API_VERSION
	.align		4
        /*0000*/ 	.byte	0x04, 0x37
        /*0002*/ 	.short	(.L_134 - .L_133)
.L_133:
        /*0004*/ 	.word	0x00000082


	//----- nvinfo : EIATTR_KPARAM_INFO
	.align		4
.L_134:
        /*0008*/ 	.byte	0x04, 0x17
        /*000a*/ 	.short	(.L_136 - .L_135)
.L_135:
        /*000c*/ 	.word	0x00000000
        /*0010*/ 	.short	0x0002
        /*0012*/ 	.short	0x0010
        /*0014*/ 	.byte	0x00, 0xf5, 0x21, 0x00


	//----- nvinfo : EIATTR_KPARAM_INFO
	.align		4
.L_136:
        /*0018*/ 	.byte	0x04, 0x17
        /*001a*/ 	.short	(.L_138 - .L_137)
.L_137:
        /*001c*/ 	.word	0x00000000
        /*0020*/ 	.short	0x0001
        /*0022*/ 	.short	0x0008
        /*0024*/ 	.byte	0x00, 0xf5, 0x21, 0x00


	//----- nvinfo : EIATTR_KPARAM_INFO
	.align		4
.L_138:
        /*0028*/ 	.byte	0x04, 0x17
        /*002a*/ 	.short	(.L_140 - .L_139)
.L_139:
        /*002c*/ 	.word	0x00000000
        /*0030*/ 	.short	0x0000
        /*0032*/ 	.short	0x0000
        /*0034*/ 	.byte	0x00, 0xf5, 0x21, 0x00


	//----- nvinfo : EIATTR_SPARSE_MMA_MASK
	.align		4
.L_140:
        /*0038*/ 	.byte	0x03, 0x50
        /*003a*/ 	.short	0x0000


	//----- nvinfo : EIATTR_MAXREG_COUNT
	.align		4
        /*003c*/ 	.byte	0x03, 0x1b
        /*003e*/ 	.short	0x00ff


	//----- nvinfo : EIATTR_EXTERNS
	.align		4
        /*0040*/ 	.byte	0x04, 0x0f
        /*0042*/ 	.short	(.L_142 - .L_141)


	//   ....[0]....
	.align		4
.L_141:
        /*0044*/ 	.word	index@(vprintf)


	//----- nvinfo : EIATTR_MERCURY_ISA_VERSION
	.align		4
.L_142:
        /*0048*/ 	.byte	0x03, 0x5f
        /*004a*/ 	.short	0x0101


	//----- nvinfo : EIATTR_VRC_CTA_INIT_COUNT
	.align		4
        /*004c*/ 	.byte	0x02, 0x4a
	.zero		1
	.zero		1


	//----- nvinfo : EIATTR_SYSCALL_OFFSETS
	.align		4
        /*0050*/ 	.byte	0x04, 0x46
        /*0052*/ 	.short	(.L_144 - .L_143)


	//   ....[0]....
.L_143:
        /*0054*/ 	.word	0x000001d0


	//----- nvinfo : EIATTR_EXIT_INSTR_OFFSETS
	.align		4
.L_144:
        /*0058*/ 	.byte	0x04, 0x1c
        /*005a*/ 	.short	(.L_146 - .L_145)


	//   ....[0]....
.L_145:
        /*005c*/ 	.word	0x00000270


	//----- nvinfo : EIATTR_CBANK_PARAM_SIZE
	.align		4
.L_146:
        /*0060*/ 	.byte	0x03, 0x19
        /*0062*/ 	.short	0x0018


	//----- nvinfo : EIATTR_PARAM_CBANK
	.align		4
        /*0064*/ 	.byte	0x04, 0x0a
        /*0066*/ 	.short	(.L_148 - .L_147)
	.align		4
.L_147:
        /*0068*/ 	.word	index@(.nv.constant0._Z7delta_jPfS_S_)
        /*006c*/ 	.short	0x0380
        /*006e*/ 	.short	0x0018


	//----- nvinfo : EIATTR_SW_WAR
	.align		4
.L_148:
        /*0070*/ 	.byte	0x04, 0x36
        /*0072*/ 	.short	(.L_150 - .L_149)
.L_149:
        /*0074*/ 	.word	0x00000008
.L_150:


//--------------------- .nv.info._Z13compute_layerPfiS_S_ --------------------------
	.section	.nv.info._Z13compute_layerPfiS_S_,"",@"SHT_CUDA_INFO"
	.sectionflags	@""
	.align	4


	//----- nvinfo : EIATTR_CUDA_API_VERSION
	.align		4
        /*0000*/ 	.byte	0x04, 0x37
        /*0002*/ 	.short	(.L_152 - .L_151)
.L_151:
        /*0004*/ 	.word	0x00000082


	//----- nvinfo : EIATTR_KPARAM_INFO
	.align		4
.L_152:
        /*0008*/ 	.byte	0x04, 0x17
        /*000a*/ 	.short	(.L_154 - .L_153)
.L_153:
        /*000c*/ 	.word	0x00000000
        /*0010*/ 	.short	0x0003
        /*0012*/ 	.short	0x0018
        /*0014*/ 	.byte	0x00, 0xf5, 0x21, 0x00


	//----- nvinfo : EIATTR_KPARAM_INFO
	.align		4
.L_154:
        /*0018*/ 	.byte	0x04, 0x17
        /*001a*/ 	.short	(.L_156 - .L_155)
.L_155:
        /*001c*/ 	.word	0x00000000
        /*0020*/ 	.short	0x0002
        /*0022*/ 	.short	0x0010
        /*0024*/ 	.byte	0x00, 0xf5, 0x21, 0x00


	//----- nvinfo : EIATTR_KPARAM_INFO
	.align		4
.L_156:
        /*0028*/ 	.byte	0x04, 0x17
        /*002a*/ 	.short	(.L_158 - .L_157)
.L_157:
        /*002c*/ 	.word	0x00000000
        /*0030*/ 	.short	0x0001
        /*0032*/ 	.short	0x0008
        /*0034*/ 	.byte	0x00, 0xf0, 0x11, 0x00


	//----- nvinfo : EIATTR_KPARAM_INFO
	.align		4
.L_158:
        /*0038*/ 	.byte	0x04, 0x17
        /*003a*/ 	.short	(.L_160 - .L_159)
.L_159:
        /*003c*/ 	.word	0x00000000
        /*0040*/ 	.short	0x0000
        /*0042*/ 	.short	0x0000
        /*0044*/ 	.byte	0x00, 0xf5, 0x21, 0x00


	//----- nvinfo : EIATTR_SPARSE_MMA_MASK
	.align		4
.L_160:
        /*0048*/ 	.byte	0x03, 0x50
        /*004a*/ 	.short	0x0000


	//----- nvinfo : EIATTR_MAXREG_COUNT
	.align		4
        /*004c*/ 	.byte	0x03, 0x1b
        /*004e*/ 	.short	0x00ff


	//----- nvinfo : EIATTR_NUM_BARRIERS
	.align		4
        /*0050*/ 	.byte	0x02, 0x4c
        /*0052*/ 	.byte	0x01
	.zero		1


	//----- nvinfo : EIATTR_MERCURY_ISA_VERSION
	.align		4
        /*0054*/ 	.byte	0x03, 0x5f
        /*0056*/ 	.short	0x0101


	//----- nvinfo : EIATTR_VRC_CTA_INIT_COUNT
	.align		4
        /*0058*/ 	.byte	0x02, 0x4a
	.zero		1
	.zero		1


	//----- nvinfo : EIATTR_EXIT_INSTR_OFFSETS
	.align		4
        /*005c*/ 	.byte	0x04, 0x1c
        /*005e*/ 	.short	(.L_162 - .L_161)


	//   ....[0]....
.L_161:
        /*0060*/ 	.word	0x00000e10


	//----- nvinfo : EIATTR_CRS_STACK_SIZE
	.align		4
.L_162:
        /*0064*/ 	.byte	0x04, 0x1e
        /*0066*/ 	.short	(.L_164 - .L_163)
.L_163:
        /*0068*/ 	.word	0x00000000


	//----- nvinfo : EIATTR_CBANK_PARAM_SIZE
	.align		4
.L_164:
        /*006c*/ 	.byte	0x03, 0x19
        /*006e*/ 	.short	0x0020


	//----- nvinfo : EIATTR_PARAM_CBANK
	.align		4
        /*0070*/ 	.byte	0x04, 0x0a
        /*0072*/ 	.short	(.L_166 - .L_165)
	.align		4
.L_165:
        /*0074*/ 	.word	index@(.nv.constant0._Z13compute_layerPfiS_S_)
        /*0078*/ 	.short	0x0380
        /*007a*/ 	.short	0x0020


	//----- nvinfo : EIATTR_SW_WAR
	.align		4
.L_166:
        /*007c*/ 	.byte	0x04, 0x36
        /*007e*/ 	.short	(.L_168 - .L_167)
.L_167:
        /*0080*/ 	.word	0x00000008
.L_168:


//--------------------- .nv.callgraph             --------------------------
	.section	.nv.callgraph,"",@"SHT_CUDA_CALLGRAPH"
	.align	4
	.sectionentsize	8
	.align		4
        /*0000*/ 	.word	0x00000000
	.align		4
        /*0004*/ 	.word	0xffffffff
	.align		4
        /*0008*/ 	.word	index@(_Z13update_kernelPfiS_S_S_iS_)
	.align		4
        /*000c*/ 	.word	index@(vprintf)
	.align		4
        /*0010*/ 	.word	index@(_Z12errDerivatesPfiS_iS_iS_iS_)
	.align		4
        /*0014*/ 	.word	index@(vprintf)
	.align		4
        /*0018*/ 	.word	index@(_Z7delta_kPfS_iS_S_)
	.align		4
        /*001c*/ 	.word	index@(vprintf)
	.align		4
        /*0020*/ 	.word	index@(_Z7delta_jPfS_S_)
	.align		4
        /*0024*/ 	.word	index@(vprintf)
	.align		4
        /*0028*/ 	.word	0x00000000
	.align		4
        /*002c*/ 	.word	0xfffffffe
	.align		4
        /*0030*/ 	.word	0x00000000
	.align		4
        /*0034*/ 	.word	0xfffffffd
	.align		4
        /*0038*/ 	.word	0x00000000
	.align		4
        /*003c*/ 	.word	0xfffffffc


//--------------------- .nv.constant4             --------------------------
	.section	.nv.constant4,"a",@progbits
	.align	8
	.align		8
.nv.constant4:
        /*0000*/ 	.dword	vprintf
	.align		8
        /*0008*/ 	.dword	$str
	.align		8
        /*0010*/ 	.dword	$str$1
	.align		8
        /*0018*/ 	.dword	$str$2


//--------------------- .text._Z13update_kernelPfiS_S_S_iS_ --------------------------
	.section	.text._Z13update_kernelPfiS_S_S_iS_,"ax",@progbits
	.align	128
        .global         _Z13update_kernelPfiS_S_S_iS_
        .type           _Z13update_kernelPfiS_S_S_iS_,@function
        .size           _Z13update_kernelPfiS_S_S_iS_,(.L_x_28 - _Z13update_kernelPfiS_S_S_iS_)
        .other          _Z13update_kernelPfiS_S_S_iS_,@"STO_CUDA_ENTRY STV_DEFAULT"
_Z13update_kernelPfiS_S_S_iS_:
.text._Z13update_kernelPfiS_S_S_iS_:
[----:B------:R-:W0:Y:S01]  /*0000*/  LDC R1, c[0x0][0x37c] ;  /* 0x0000df00ff017b82 */ /* 0x000e220000000800 */
[----:B------:R-:W1:Y:S01]  /*0010*/  S2R R10, SR_TID.X ;  /* 0x00000000000a7919 */ /* 0x000e620000002100 */
[----:B------:R-:W2:Y:S06]  /*0020*/  LDCU UR5, c[0x0][0x2fc] ;  /* 0x00005f80ff0577ac */ /* 0x000eac0008000800 */
[----:B------:R-:W1:Y:S01]  /*0030*/  S2UR UR6, SR_CTAID.X ;  /* 0x00000000000679c3 */ /* 0x000e620000002500 */
[----:B0-----:R-:W-:Y:S01]  /*0040*/  IADD3 R1, PT, PT, R1, -0x8, RZ ;  /* 0xfffffff801017810 */ /* 0x001fe20007ffe0ff */
[----:B------:R-:W0:Y:S01]  /*0050*/  LDCU UR38, c[0x0][0x388] ;  /* 0x00007100ff2677ac */ /* 0x000e220008000800 */
[----:B------:R-:W3:Y:S05]  /*0060*/  LDCU UR4, c[0x0][0x2f8] ;  /* 0x00005f00ff0477ac */ /* 0x000eea0008000800 */
[----:B------:R-:W1:Y:S01]  /*0070*/  LDC R3, c[0x0][0x360] ;  /* 0x0000d800ff037b82 */ /* 0x000e620000000800 */
[----:B------:R-:W4:Y:S01]  /*0080*/  LDCU.64 UR36, c[0x0][0x358] ;  /* 0x00006b00ff2477ac */ /* 0x000f220008000a00 */
[----:B---3--:R-:W-:-:S04]  /*0090*/  IADD3 R6, P1, PT, R1, UR4, RZ ;  /* 0x0000000401067c10 */ /* 0x008fc8000ff3e0ff */
[----:B--2---:R-:W-:Y:S01]  /*00a0*/  IADD3.X R7, PT, PT, RZ, UR5, RZ, P1, !PT ;  /* 0x00000005ff077c10 */ /* 0x004fe20008ffe4ff */
[----:B-1----:R-:W-:-:S05]  /*00b0*/  IMAD R10, R3, UR6, R10 ;  /* 0x00000006030a7c24 */ /* 0x002fca000f8e020a */
[----:B0-----:R-:W-:-:S13]  /*00c0*/  ISETP.GE.AND P0, PT, R10, UR38, PT ;  /* 0x000000260a007c0c */ /* 0x001fda000bf06270 */
[----:B----4-:R-:W-:Y:S05]  /*00d0*/  @P0 BRA `(.L_x_0) ;  /* 0x0000000000640947 */ /* 0x010fea0003800000 */
[----:B------:R-:W0:Y:S01]  /*00e0*/  LDC.64 R2, c[0x0][0x380] ;  /* 0x0000e000ff027b82 */ /* 0x000e220000000a00 */
[----:B------:R-:W1:Y:S07]  /*00f0*/  LDCU UR4, c[0x0][0x3a8] ;  /* 0x00007500ff0477ac */ /* 0x000e6e0008000800 */
[----:B------:R-:W2:Y:S08]  /*0100*/  LDC.64 R8, c[0x0][0x3b0] ;  /* 0x0000ec00ff087b82 */ /* 0x000eb00000000a00 */
[----:B------:R-:W3:Y:S01]  /*0110*/  LDC.64 R4, c[0x0][0x398] ;  /* 0x0000e600ff047b82 */ /* 0x000ee20000000a00 */
[----:B0-----:R-:W-:-:S05]  /*0120*/  IMAD.WIDE.U32 R2, R10, 0x4, R2 ;  /* 0x000000040a027825 */ /* 0x001fca00078e0002 */
[----:B------:R-:W4:Y:S01]  /*0130*/  LDG.E R0, desc[UR36][R2.64] ;  /* 0x0000002402007981 */ /* 0x000f22000c1e1900 */
[----:B--2---:R-:W-:-:S05]  /*0140*/  IMAD.WIDE.U32 R8, R10, 0x4, R8 ;  /* 0x000000040a087825 */ /* 0x004fca00078e0008 */
[----:B------:R-:W4:Y:S01]  /*0150*/  LDG.E R12, desc[UR36][R8.64] ;  /* 0x00000024080c7981 */ /* 0x000f22000c1e1900 */
[----:B-1----:R-:W-:Y:S01]  /*0160*/  I2FP.F32.S32 R13, UR4 ;  /* 0x00000004000d7c45 */ /* 0x002fe20008201400 */
[----:B------:R-:W0:Y:S01]  /*0170*/  LDCU.64 UR4, c[0x4][0x10] ;  /* 0x01000200ff0477ac */ /* 0x000e220008000a00 */
[----:B---3--:R-:W-:-:S04]  /*0180*/  IMAD.WIDE.U32 R10, R10, 0x4, R4 ;  /* 0x000000040a0a7825 */ /* 0x008fc800078e0004 */
[----:B----4-:R-:W-:-:S05]  /*0190*/  FFMA R0, R13, R12, R0 ;  /* 0x0000000c0d007223 */ /* 0x010fca0000000000 */
[----:B------:R1:W-:Y:S04]  /*01a0*/  STG.E desc[UR36][R10.64], R0 ;  /* 0x000000000a007986 */ /* 0x0003e8000c101924 */
[----:B------:R-:W2:Y:S04]  /*01b0*/  LDG.E R12, desc[UR36][R2.64] ;  /* 0x00000024020c7981 */ /* 0x000ea8000c1e1900 */
[----:B------:R-:W2:Y:S01]  /*01c0*/  LDG.E R4, desc[UR36][R8.64] ;  /* 0x0000002408047981 */ /* 0x000ea2000c1e1900 */
[----:B------:R-:W-:-:S06]  /*01d0*/  MOV R14, 0x0 ;  /* 0x00000000000e7802 */ /* 0x000fcc0000000f00 */
[----:B------:R-:W3:Y:S01]  /*01e0*/  LDC.64 R14, c[0x4][R14] ;  /* 0x010000000e0e7b82 */ /* 0x000ee20000000a00 */
[----:B0-----:R-:W-:Y:S01]  /*01f0*/  MOV R5, UR5 ;  /* 0x0000000500057c02 */ /* 0x001fe20008000f00 */
[----:B--2---:R-:W-:-:S06]  /*0200*/  FFMA R12, R13, R4, R12 ;  /* 0x000000040d0c7223 */ /* 0x004fcc000000000c */
[----:B------:R-:W0:Y:S02]  /*0210*/  F2F.F64.F32 R12, R12 ;  /* 0x0000000c000c7310 */ /* 0x000e240000201800 */
[----:B0-----:R1:W-:Y:S01]  /*0220*/  STL.64 [R1], R12 ;  /* 0x0000000c01007387 */ /* 0x0013e20000100a00 */
[----:B---3--:R-:W-:-:S07]  /*0230*/  IMAD.U32 R4, RZ, RZ, UR4 ;  /* 0x00000004ff047e24 */ /* 0x008fce000f8e00ff */
[----:B------:R-:W-:-:S07]  /*0240*/  LEPC R20, `(.L_x_1) ;  /* 0x000000001014794e */ /* 0x000fce0000000000 */
[----:B-1----:R-:W-:Y:S05]  /*0250*/  CALL.ABS.NOINC R14 ;  /* 0x000000000e007343 */ /* 0x002fea0003c00000 */
.L_x_1:
[----:B------:R-:W-:Y:S05]  /*0260*/  EXIT ;  /* 0x000000000000794d */ /* 0x000fea0003800000 */
.L_x_0:
[----:B------:R-:W0:Y:S01]  /*0270*/  LDC.64 R2, c[0x0][0x390] ;  /* 0x0000e400ff027b82 */ /* 0x000e220000000a00 */
[----:B------:R-:W-:Y:S01]  /*0280*/  VIADD R5, R10, -UR38 ;  /* 0x800000260a057c36 */ /* 0x000fe20008000000 */
[----:B------:R-:W1:Y:S06]  /*0290*/  LDCU UR4, c[0x0][0x3a8] ;  /* 0x00007500ff0477ac */ /* 0x000e6c0008000800 */
[----:B------:R-:W2:Y:S08]  /*02a0*/  LDC.64 R12, c[0x0][0x3b0] ;  /* 0x0000ec00ff0c7b82 */ /* 0x000eb00000000a00 */
[----:B------:R-:W3:Y:S01]  /*02b0*/  LDC.64 R8, c[0x0][0x3a0] ;  /* 0x0000e800ff087b82 */ /* 0x000ee20000000a00 */
[----:B0-----:R-:W-:-:S05]  /*02c0*/  IMAD.WIDE R2, R5, 0x4, R2 ;  /* 0x0000000405027825 */ /* 0x001fca00078e0202 */
        /* <DEDUP_REMOVED lines=16> */
[----:B---3--:R-:W-:-:S07]  /*03d0*/  MOV R5, UR5 ;  /* 0x0000000500057c02 */ /* 0x008fce0008000f00 */
[----:B------:R-:W-:-:S07]  /*03e0*/  LEPC R20, `(.L_x_2) ;  /* 0x000000001014794e */ /* 0x000fce0000000000 */
[----:B-1----:R-:W-:Y:S05]  /*03f0*/  CALL.ABS.NOINC R14 ;  /* 0x000000000e007343 */ /* 0x002fea0003c00000 */
.L_x_2:
[----:B------:R-:W-:Y:S05]  /*0400*/  EXIT ;  /* 0x000000000000794d */ /* 0x000fea0003800000 */
.L_x_3:
[----:B------:R-:W-:-:S00]  /*0410*/  BRA `(.L_x_3) ;  /* 0xfffffffc00fc7947 */ /* 0x000fc0000383ffff */
[----:B------:R-:W-:-:S00]  /*0420*/  NOP ;  /* 0x0000000000007918 */ /* 0x000fc00000000000 */
        /* <DEDUP_REMOVED lines=13> */
.L_x_28:


//--------------------- .text._Z16reduction_kernelPfS_ --------------------------
	.section	.text._Z16reduction_kernelPfS_,"ax",@progbits
	.align	128
        .global         _Z16reduction_kernelPfS_
        .type           _Z16reduction_kernelPfS_,@function
        .size           _Z16reduction_kernelPfS_,(.L_x_29 - _Z16reduction_kernelPfS_)
        .other          _Z16reduction_kernelPfS_,@"STO_CUDA_ENTRY STV_DEFAULT"
_Z16reduction_kernelPfS_:
.text._Z16reduction_kernelPfS_:
[----:B------:R-:W-:Y:S01]  /*0000*/  LDC R1, c[0x0][0x37c] ;  /* 0x0000df00ff017b82 */ /* 0x000fe20000000800 */
[----:B------:R-:W0:Y:S07]  /*0010*/  S2R R7, SR_TID.X ;  /* 0x0000000000077919 */ /* 0x000e2e0000002100 */
[----:B------:R-:W0:Y:S01]  /*0020*/  S2UR UR6, SR_CTAID.X ;  /* 0x00000000000679c3 */ /* 0x000e220000002500 */
[----:B------:R-:W1:Y:S07]  /*0030*/  LDCU.64 UR4, c[0x0][0x358] ;  /* 0x00006b00ff0477ac */ /* 0x000e6e0008000a00 */
[----:B------:R-:W0:Y:S08]  /*0040*/  LDC R0, c[0x0][0x360] ;  /* 0x0000d800ff007b82 */ /* 0x000e300000000800 */
[----:B------:R-:W2:Y:S01]  /*0050*/  LDC.64 R4, c[0x0][0x380] ;  /* 0x0000e000ff047b82 */ /* 0x000ea20000000a00 */
[----:B0-----:R-:W-:-:S04]  /*0060*/  IMAD R3, R0, UR6, R7 ;  /* 0x0000000600037c24 */ /* 0x001fc8000f8e0207 */
[----:B--2---:R-:W-:-:S03]  /*0070*/  IMAD.WIDE.U32 R4, R3, 0x4, R4 ;  /* 0x0000000403047825 */ /* 0x004fc600078e0004 */
[----:B------:R-:W0:Y:S03]  /*0080*/  LDC.64 R2, c[0x0][0x388] ;  /* 0x0000e200ff027b82 */ /* 0x000e260000000a00 */
[----:B-1----:R-:W2:Y:S01]  /*0090*/  LDG.E R5, desc[UR4][R4.64] ;  /* 0x0000000404057981 */ /* 0x002ea2000c1e1900 */
[----:B0-----:R-:W-:-:S05]  /*00a0*/  IMAD.WIDE.U32 R2, R7, 0x4, R2 ;  /* 0x0000000407027825 */ /* 0x001fca00078e0002 */
[----:B--2---:R-:W-:Y:S01]  /*00b0*/  REDG.E.ADD.F32.FTZ.RN.STRONG.GPU desc[UR4][R2.64], R5 ;  /* 0x00000005020079a6 */ /* 0x004fe2000c12f304 */
[----:B------:R-:W-:Y:S05]  /*00c0*/  EXIT ;  /* 0x000000000000794d */ /* 0x000fea0003800000 */
.L_x_4:
        /* <DEDUP_REMOVED lines=11> */
.L_x_29:


//--------------------- .text._Z12errDerivatesPfiS_iS_iS_iS_ --------------------------
	.section	.text._Z12errDerivatesPfiS_iS_iS_iS_,"ax",@progbits
	.align	128
        .global         _Z12errDerivatesPfiS_iS_iS_iS_
        .type           _Z12errDerivatesPfiS_iS_iS_iS_,@function
        .size           _Z12errDerivatesPfiS_iS_iS_iS_,(.L_x_30 - _Z12errDerivatesPfiS_iS_iS_iS_)
        .other          _Z12errDerivatesPfiS_iS_iS_iS_,@"STO_CUDA_ENTRY STV_DEFAULT"
_Z12errDerivatesPfiS_iS_iS_iS_:
.text._Z12errDerivatesPfiS_iS_iS_iS_:
[----:B------:R-:W0:Y:S01]  /*0000*/  LDC R1, c[0x0][0x37c] ;  /* 0x0000df00ff017b82 */ /* 0x000e220000000800 */
[----:B------:R-:W1:Y:S07]  /*0010*/  S2R R0, SR_TID.X ;  /* 0x0000000000007919 */ /* 0x000e6e0000002100 */
[----:B------:R-:W2:Y:S01]  /*0020*/  LDC R3, c[0x0][0x3b8] ;  /* 0x0000ee00ff037b82 */ /* 0x000ea20000000800 */
[----:B------:R-:W2:Y:S01]  /*0030*/  LDCU UR38, c[0x0][0x3a8] ;  /* 0x00007500ff2677ac */ /* 0x000ea20008000800 */
[----:B0-----:R-:W-:Y:S01]  /*0040*/  IADD3 R1, PT, PT, R1, -0x8, RZ ;  /* 0xfffffff801017810 */ /* 0x001fe20007ffe0ff */
[----:B------:R-:W0:Y:S01]  /*0050*/  S2R R2, SR_CTAID.X ;  /* 0x0000000000027919 */ /* 0x000e220000002500 */
[----:B------:R-:W3:Y:S01]  /*0060*/  LDCU UR4, c[0x0][0x2f8] ;  /* 0x00005f00ff0477ac */ /* 0x000ee20008000800 */
[----:B------:R-:W4:Y:S01]  /*0070*/  LDCU UR5, c[0x0][0x2fc] ;  /* 0x00005f80ff0577ac */ /* 0x000f220008000800 */
[----:B------:R-:W0:Y:S01]  /*0080*/  LDCU UR6, c[0x0][0x360] ;  /* 0x00006c00ff0677ac */ /* 0x000e220008000800 */
[----:B------:R-:W0:Y:S01]  /*0090*/  LDCU.64 UR36, c[0x0][0x358] ;  /* 0x00006b00ff2477ac */ /* 0x000e220008000a00 */
[----:B---3--:R-:W-:Y:S01]  /*00a0*/  IADD3 R6, P1, PT, R1, UR4, RZ ;  /* 0x0000000401067c10 */ /* 0x008fe2000ff3e0ff */
[----:B--2---:R-:W-:-:S04]  /*00b0*/  IMAD R11, R3, UR38, RZ ;  /* 0x00000026030b7c24 */ /* 0x004fc8000f8e02ff */
[----:B----4-:R-:W-:Y:S01]  /*00c0*/  IMAD.X R7, RZ, RZ, UR5, P1 ;  /* 0x00000005ff077e24 */ /* 0x010fe200088e06ff */
[----:B-1----:R-:W-:Y:S01]  /*00d0*/  ISETP.GE.AND P0, PT, R0, R11, PT ;  /* 0x0000000b0000720c */ /* 0x002fe20003f06270 */
[----:B0-----:R-:W-:-:S05]  /*00e0*/  IMAD R9, R2, UR6, RZ ;  /* 0x0000000602097c24 */ /* 0x001fca000f8e02ff */
[----:B------:R-:W-:-:S07]  /*00f0*/  IADD3 R14, PT, PT, R9, R0, RZ ;  /* 0x00000000090e7210 */ /* 0x000fce0007ffe0ff */
[----:B------:R-:W-:Y:S05]  /*0100*/  @P0 BRA `(.L_x_5) ;  /* 0x0000000000a40947 */ /* 0x000fea0003800000 */
[----:B------:R-:W-:-:S04]  /*0110*/  IABS R7, R3 ;  /* 0x0000000300077213 */ /* 0x000fc80000000000 */
[----:B------:R-:W0:Y:S08]  /*0120*/  I2F.RP R6, R7 ;  /* 0x0000000700067306 */ /* 0x000e300000209400 */
[----:B0-----:R-:W0:Y:S02]  /*0130*/  MUFU.RCP R6, R6 ;  /* 0x0000000600067308 */ /* 0x001e240000001000 */
[----:B0-----:R-:W-:-:S06]  /*0140*/  VIADD R4, R6, 0xffffffe ;  /* 0x0ffffffe06047836 */ /* 0x001fcc0000000000 */
[----:B------:R0:W1:Y:S02]  /*0150*/  F2I.FTZ.U32.TRUNC.NTZ R5, R4 ;  /* 0x0000000400057305 */ /* 0x000064000021f000 */
[----:B0-----:R-:W-:Y:S01]  /*0160*/  IMAD.MOV.U32 R4, RZ, RZ, RZ ;  /* 0x000000ffff047224 */ /* 0x001fe200078e00ff */
[----:B-1----:R-:W-:-:S05]  /*0170*/  IADD3 R8, PT, PT, RZ, -R5, RZ ;  /* 0x80000005ff087210 */ /* 0x002fca0007ffe0ff */
[----:B------:R-:W-:Y:S01]  /*0180*/  IMAD R11, R8, R7, RZ ;  /* 0x00000007080b7224 */ /* 0x000fe200078e02ff */
[----:B------:R-:W-:-:S03]  /*0190*/  IABS R8, R0 ;  /* 0x0000000000087213 */ /* 0x000fc60000000000 */
[----:B------:R-:W-:Y:S01]  /*01a0*/  IMAD.HI.U32 R5, R5, R11, R4 ;  /* 0x0000000b05057227 */ /* 0x000fe200078e0004 */
[----:B------:R-:W-:-:S04]  /*01b0*/  LOP3.LUT R4, R0, R3, RZ, 0x3c, !PT ;  /* 0x0000000300047212 */ /* 0x000fc800078e3cff */
[----:B------:R-:W-:Y:S01]  /*01c0*/  ISETP.GE.AND P1, PT, R4, RZ, PT ;  /* 0x000000ff0400720c */ /* 0x000fe20003f26270 */
[----:B------:R-:W-:-:S05]  /*01d0*/  IMAD.HI.U32 R5, R5, R8, RZ ;  /* 0x0000000805057227 */ /* 0x000fca00078e00ff */
[----:B------:R-:W-:-:S05]  /*01e0*/  IADD3 R6, PT, PT, -R5, RZ, RZ ;  /* 0x000000ff05067210 */ /* 0x000fca0007ffe1ff */
[----:B------:R-:W-:-:S05]  /*01f0*/  IMAD R6, R7, R6, R8 ;  /* 0x0000000607067224 */ /* 0x000fca00078e0208 */
[----:B------:R-:W-:-:S13]  /*0200*/  ISETP.GT.U32.AND P2, PT, R7, R6, PT ;  /* 0x000000060700720c */ /* 0x000fda0003f44070 */
[-C--:B------:R-:W-:Y:S01]  /*0210*/  @!P2 IADD3 R6, PT, PT, R6, -R7.reuse, RZ ;  /* 0x800000070606a210 */ /* 0x080fe20007ffe0ff */
[----:B------:R-:W-:Y:S01]  /*0220*/  @!P2 VIADD R5, R5, 0x1 ;  /* 0x000000010505a836 */ /* 0x000fe20000000000 */
[----:B------:R-:W-:Y:S02]  /*0230*/  ISETP.NE.AND P2, PT, R3, RZ, PT ;  /* 0x000000ff0300720c */ /* 0x000fe40003f45270 */
[----:B------:R-:W-:Y:S02]  /*0240*/  ISETP.GE.U32.AND P0, PT, R6, R7, PT ;  /* 0x000000070600720c */ /* 0x000fe40003f06070 */
[----:B------:R-:W0:Y:S11]  /*0250*/  LDC.64 R6, c[0x0][0x390] ;  /* 0x0000e400ff067b82 */ /* 0x000e360000000a00 */
[----:B------:R-:W-:-:S04]  /*0260*/  @P0 IADD3 R5, PT, PT, R5, 0x1, RZ ;  /* 0x0000000105050810 */ /* 0x000fc80007ffe0ff */
[----:B------:R-:W-:Y:S02]  /*0270*/  MOV R8, R5 ;  /* 0x0000000500087202 */ /* 0x000fe40000000f00 */
[----:B------:R-:W1:Y:S03]  /*0280*/  LDC.64 R4, c[0x0][0x3a0] ;  /* 0x0000e800ff047b82 */ /* 0x000e660000000a00 */
[----:B------:R-:W-:Y:S01]  /*0290*/  @!P1 IMAD.MOV R8, RZ, RZ, -R8 ;  /* 0x000000ffff089224 */ /* 0x000fe200078e0a08 */
[----:B------:R-:W-:-:S04]  /*02a0*/  @!P2 LOP3.LUT R8, RZ, R3, RZ, 0x33, !PT ;  /* 0x00000003ff08a212 */ /* 0x000fc800078e33ff */
[----:B------:R-:W-:Y:S02]  /*02b0*/  I2FP.F32.S32 R10, R8 ;  /* 0x00000008000a7245 */ /* 0x000fe40000201400 */
[----:B------:R-:W-:Y:S02]  /*02c0*/  IADD3 R8, PT, PT, -R8, RZ, RZ ;  /* 0x000000ff08087210 */ /* 0x000fe40007ffe1ff */
[----:B------:R-:W2:Y:S03]  /*02d0*/  F2I.TRUNC.NTZ R11, R10 ;  /* 0x0000000a000b7305 */ /* 0x000ea6000020f100 */
[----:B------:R-:W-:-:S05]  /*02e0*/  IMAD R0, R3, R8, R0 ;  /* 0x0000000803007224 */ /* 0x000fca00078e0200 */
[----:B------:R-:W-:Y:S01]  /*02f0*/  IADD3 R3, PT, PT, R9, R0, RZ ;  /* 0x0000000009037210 */ /* 0x000fe20007ffe0ff */
[----:B--2---:R-:W-:-:S04]  /*0300*/  IMAD R11, R2, UR38, R11 ;  /* 0x00000026020b7c24 */ /* 0x004fc8000f8e020b */
[----:B0-----:R-:W-:Y:S02]  /*0310*/  IMAD.WIDE.U32 R2, R3, 0x4, R6 ;  /* 0x0000000403027825 */ /* 0x001fe400078e0006 */
[----:B------:R-:W0:Y:S02]  /*0320*/  LDC.64 R6, c[0x0][0x3c0] ;  /* 0x0000f000ff067b82 */ /* 0x000e240000000a00 */
[----:B-1----:R-:W-:Y:S02]  /*0330*/  IMAD.WIDE R4, R11, 0x4, R4 ;  /* 0x000000040b047825 */ /* 0x002fe400078e0204 */
[----:B------:R-:W2:Y:S04]  /*0340*/  LDG.E R2, desc[UR36][R2.64] ;  /* 0x0000002402027981 */ /* 0x000ea8000c1e1900 */
[----:B------:R-:W2:Y:S01]  /*0350*/  LDG.E R5, desc[UR36][R4.64] ;  /* 0x0000002404057981 */ /* 0x000ea2000c1e1900 */
[----:B0-----:R-:W-:-:S04]  /*0360*/  IMAD.WIDE.U32 R14, R14, 0x4, R6 ;  /* 0x000000040e0e7825 */ /* 0x001fc800078e0006 */
[----:B--2---:R-:W-:-:S05]  /*0370*/  FMUL R7, R2, R5 ;  /* 0x0000000502077220 */ /* 0x004fca0000400000 */
[----:B------:R-:W-:Y:S01]  /*0380*/  STG.E desc[UR36][R14.64], R7 ;  /* 0x000000070e007986 */ /* 0x000fe2000c101924 */
[----:B------:R-:W-:Y:S05]  /*0390*/  EXIT ;  /* 0x000000000000794d */ /* 0x000fea0003800000 */
.L_x_5:
[----:B------:R-:W0:Y:S01]  /*03a0*/  LDC.64 R4, c[0x0][0x380] ;  /* 0x0000e000ff047b82 */ /* 0x000e220000000a00 */
[----:B------:R-:W-:-:S07]  /*03b0*/  IMAD.IADD R0, R0, 0x1, -R11 ;  /* 0x0000000100007824 */ /* 0x000fce00078e0a0b */
[----:B------:R-:W1:Y:S01]  /*03c0*/  LDC.64 R8, c[0x0][0x3b0] ;  /* 0x0000ec00ff087b82 */ /* 0x000e620000000a00 */
[C---:B------:R-:W-:Y:S01]  /*03d0*/  IMAD R11, R2.reuse, R3, R0 ;  /* 0x00000003020b7224 */ /* 0x040fe200078e0200 */
[----:B------:R-:W-:Y:S01]  /*03e0*/  MOV R12, 0x0 ;  /* 0x00000000000c7802 */ /* 0x000fe20000000f00 */
[----:B------:R-:W2:Y:S01]  /*03f0*/  LDCU.64 UR4, c[0x4][0x10] ;  /* 0x01000200ff0477ac */ /* 0x000ea20008000a00 */
[----:B0-----:R-:W-:-:S04]  /*0400*/  IMAD.WIDE.U32 R2, R2, 0x4, R4 ;  /* 0x0000000402027825 */ /* 0x001fc800078e0004 */
[----:B------:R-:W0:Y:S01]  /*0410*/  LDC.64 R4, c[0x0][0x3c0] ;  /* 0x0000f000ff047b82 */ /* 0x000e220000000a00 */
[----:B------:R-:W3:Y:S01]  /*0420*/  LDG.E R0, desc[UR36][R2.64] ;  /* 0x0000002402007981 */ /* 0x000ee2000c1e1900 */
[----:B-1----:R-:W-:-:S05]  /*0430*/  IMAD.WIDE R8, R11, 0x4, R8 ;  /* 0x000000040b087825 */ /* 0x002fca00078e0208 */
[----:B------:R-:W3:Y:S01]  /*0440*/  LDG.E R11, desc[UR36][R8.64] ;  /* 0x00000024080b7981 */ /* 0x000ee2000c1e1900 */
[----:B0-----:R-:W-:-:S04]  /*0450*/  IMAD.WIDE.U32 R14, R14, 0x4, R4 ;  /* 0x000000040e0e7825 */ /* 0x001fc800078e0004 */
[----:B---3--:R-:W-:-:S05]  /*0460*/  FMUL R0, R0, R11 ;  /* 0x0000000b00007220 */ /* 0x008fca0000400000 */
[----:B------:R0:W-:Y:S04]  /*0470*/  STG.E desc[UR36][R14.64], R0 ;  /* 0x000000000e007986 */ /* 0x0001e8000c101924 */
[----:B------:R-:W3:Y:S04]  /*0480*/  LDG.E R10, desc[UR36][R2.64] ;  /* 0x00000024020a7981 */ /* 0x000ee8000c1e1900 */
[----:B------:R-:W3:Y:S01]  /*0490*/  LDG.E R5, desc[UR36][R8.64] ;  /* 0x0000002408057981 */ /* 0x000ee2000c1e1900 */
[----:B------:R-:W1:Y:S01]  /*04a0*/  LDC.64 R12, c[0x4][R12] ;  /* 0x010000000c0c7b82 */ /* 0x000e620000000a00 */
[----:B--2---:R-:W-:Y:S01]  /*04b0*/  MOV R4, UR4 ;  /* 0x0000000400047c02 */ /* 0x004fe20008000f00 */
[----:B---3--:R-:W-:-:S06]  /*04c0*/  FMUL R10, R10, R5 ;  /* 0x000000050a0a7220 */ /* 0x008fcc0000400000 */
[----:B------:R-:W2:Y:S02]  /*04d0*/  F2F.F64.F32 R10, R10 ;  /* 0x0000000a000a7310 */ /* 0x000ea40000201800 */
[----:B--2---:R0:W-:Y:S01]  /*04e0*/  STL.64 [R1], R10 ;  /* 0x0000000a01007387 */ /* 0x0041e20000100a00 */
[----:B-1----:R-:W-:-:S07]  /*04f0*/  MOV R5, UR5 ;  /* 0x0000000500057c02 */ /* 0x002fce0008000f00 */
[----:B------:R-:W-:-:S07]  /*0500*/  LEPC R20, `(.L_x_6) ;  /* 0x000000001014794e */ /* 0x000fce0000000000 */
[----:B0-----:R-:W-:Y:S05]  /*0510*/  CALL.ABS.NOINC R12 ;  /* 0x000000000c007343 */ /* 0x001fea0003c00000 */
.L_x_6:
[----:B------:R-:W-:Y:S05]  /*0520*/  EXIT ;  /* 0x000000000000794d */ /* 0x000fea0003800000 */
.L_x_7:
        /* <DEDUP_REMOVED lines=13> */
.L_x_30:


//--------------------- .text._Z7delta_kPfS_iS_S_ --------------------------
	.section	.text._Z7delta_kPfS_iS_S_,"ax",@progbits
	.align	128
        .global         _Z7delta_kPfS_iS_S_
        .type           _Z7delta_kPfS_iS_S_,@function
        .size           _Z7delta_kPfS_iS_S_,(.L_x_31 - _Z7delta_kPfS_iS_S_)
        .other          _Z7delta_kPfS_iS_S_,@"STO_CUDA_ENTRY STV_DEFAULT"
_Z7delta_kPfS_iS_S_:
.text._Z7delta_kPfS_iS_S_:
[----:B------:R-:W0:Y:S01]  /*0000*/  LDC R1, c[0x0][0x37c] ;  /* 0x0000df00ff017b82 */ /* 0x000e220000000800 */
[----:B------:R-:W1:Y:S01]  /*0010*/  LDCU UR6, c[0x0][0x390] ;  /* 0x00007200ff0677ac */ /* 0x000e620008000800 */
[----:B------:R-:W2:Y:S06]  /*0020*/  S2R R0, SR_TID.X ;  /* 0x0000000000007919 */ /* 0x000eac0000002100 */
[----:B------:R-:W3:Y:S01]  /*0030*/  S2UR UR12, SR_CTAID.X ;  /* 0x00000000000c79c3 */ /* 0x000ee20000002500 */
[----:B0-----:R-:W-:Y:S01]  /*0040*/  IADD3 R1, PT, PT, R1, -0x8, RZ ;  /* 0xfffffff801017810 */ /* 0x001fe20007ffe0ff */
[----:B------:R-:W0:Y:S01]  /*0050*/  LDCU UR4, c[0x0][0x2f8] ;  /* 0x00005f00ff0477ac */ /* 0x000e220008000800 */
[----:B------:R-:W-:Y:S01]  /*0060*/  HFMA2 R10, -RZ, RZ, 0, 0 ;  /* 0x00000000ff0a7431 */ /* 0x000fe200000001ff */
[----:B------:R-:W4:Y:S01]  /*0070*/  LDCU UR5, c[0x0][0x2fc] ;  /* 0x00005f80ff0577ac */ /* 0x000f220008000800 */
[----:B------:R-:W2:Y:S01]  /*0080*/  LDCU.64 UR10, c[0x0][0x358] ;  /* 0x00006b00ff0a77ac */ /* 0x000ea20008000a00 */
[----:B-1----:R-:W-:Y:S01]  /*0090*/  UISETP.GE.AND UP0, UPT, UR6, 0x1, UPT ;  /* 0x000000010600788c */ /* 0x002fe2000bf06270 */
[----:B0-----:R-:W-:-:S04]  /*00a0*/  IADD3 R6, P0, PT, R1, UR4, RZ ;  /* 0x0000000401067c10 */ /* 0x001fc8000ff1e0ff */
[----:B----4-:R-:W-:-:S04]  /*00b0*/  IADD3.X R7, PT, PT, RZ, UR5, RZ, P0, !PT ;  /* 0x00000005ff077c10 */ /* 0x010fc800087fe4ff */
[----:B--23--:R-:W-:Y:S05]  /*00c0*/  BRA.U !UP0, `(.L_x_8) ;  /* 0x0000000908d87547 */ /* 0x00cfea000b800000 */
[----:B------:R-:W-:Y:S02]  /*00d0*/  UISETP.GE.U32.AND UP1, UPT, UR6, 0x10, UPT ;  /* 0x000000100600788c */ /* 0x000fe4000bf26070 */
[----:B------:R-:W-:Y:S01]  /*00e0*/  IMAD R8, R0, UR6, RZ ;  /* 0x0000000600087c24 */ /* 0x000fe2000f8e02ff */
[----:B------:R-:W-:Y:S01]  /*00f0*/  ULOP3.LUT UR8, UR6, 0xf, URZ, 0xc0, !UPT ;  /* 0x0000000f06087892 */ /* 0x000fe2000f8ec0ff */
[----:B------:R-:W-:Y:S01]  /*0100*/  MOV R10, RZ ;  /* 0x000000ff000a7202 */ /* 0x000fe20000000f00 */
[----:B------:R-:W-:Y:S01]  /*0110*/  UIMAD UR7, UR12, UR6, URZ ;  /* 0x000000060c0772a4 */ /* 0x000fe2000f8e02ff */
[----:B------:R-:W-:Y:S01]  /*0120*/  MOV R9, RZ ;  /* 0x000000ff00097202 */ /* 0x000fe20000000f00 */
[----:B------:R-:W-:Y:S02]  /*0130*/  UISETP.NE.AND UP0, UPT, UR8, URZ, UPT ;  /* 0x000000ff0800728c */ /* 0x000fe4000bf05270 */
[----:B------:R-:W-:Y:S09]  /*0140*/  BRA.U !UP1, `(.L_x_9) ;  /* 0x0000000509147547 */ /* 0x000ff2000b800000 */
[----:B------:R-:W0:Y:S01]  /*0150*/  LDC.64 R2, c[0x0][0x398] ;  /* 0x0000e600ff027b82 */ /* 0x000e220000000a00 */
[----:B------:R-:W1:Y:S01]  /*0160*/  LDCU.64 UR4, c[0x0][0x388] ;  /* 0x00007100ff0477ac */ /* 0x000e620008000a00 */
[----:B------:R-:W-:Y:S01]  /*0170*/  MOV R10, RZ ;  /* 0x000000ff000a7202 */ /* 0x000fe20000000f00 */
[----:B------:R-:W-:-:S06]  /*0180*/  ULOP3.LUT UR9, UR6, 0x7ffffff0, URZ, 0xc0, !UPT ;  /* 0x7ffffff006097892 */ /* 0x000fcc000f8ec0ff */
[----:B------:R-:W-:Y:S01]  /*0190*/  IMAD.U32 R9, RZ, RZ, UR9 ;  /* 0x00000009ff097e24 */ /* 0x000fe2000f8e00ff */
[----:B-1----:R-:W-:-:S04]  /*01a0*/  UIMAD.WIDE.U32 UR4, UR7, 0x4, UR4 ;  /* 0x00000004070478a5 */ /* 0x002fc8000f8e0004 */
[----:B------:R-:W-:Y:S01]  /*01b0*/  UIADD3 UR13, UP1, UPT, UR4, 0x20, URZ ;  /* 0x00000020040d7890 */ /* 0x000fe2000ff3e0ff */
[----:B0-----:R-:W-:-:S03]  /*01c0*/  IMAD.WIDE.U32 R2, R8, 0x4, R2 ;  /* 0x0000000408027825 */ /* 0x001fc600078e0002 */
[----:B------:R-:W-:Y:S01]  /*01d0*/  UIADD3.X UR4, UPT, UPT, URZ, UR5, URZ, UP1, !UPT ;  /* 0x00000005ff047290 */ /* 0x000fe20008ffe4ff */
[----:B------:R-:W-:Y:S01]  /*01e0*/  IADD3 R2, P0, PT, R2, 0x20, RZ ;  /* 0x0000002002027810 */ /* 0x000fe20007f1e0ff */
[----:B------:R-:W-:Y:S01]  /*01f0*/  UIADD3 UR5, UPT, UPT, -UR9, URZ, URZ ;  /* 0x000000ff09057290 */ /* 0x000fe2000fffe1ff */
[----:B------:R-:W-:Y:S02]  /*0200*/  MOV R4, UR13 ;  /* 0x0000000d00047c02 */ /* 0x000fe40008000f00 */
[----:B------:R-:W-:Y:S02]  /*0210*/  IADD3.X R3, PT, PT, RZ, R3, RZ, P0, !PT ;  /* 0x00000003ff037210 */ /* 0x000fe400007fe4ff */
[----:B------:R-:W-:-:S07]  /*0220*/  MOV R5, UR4 ;  /* 0x0000000400057c02 */ /* 0x000fce0008000f00 */
.L_x_10:
[----:B------:R-:W2:Y:S04]  /*0230*/  LDG.E R17, desc[UR10][R2.64+-0x20] ;  /* 0xffffe00a02117981 */ /* 0x000ea8000c1e1900 */
[----:B------:R-:W2:Y:S04]  /*0240*/  LDG.E R24, desc[UR10][R4.64+-0x20] ;  /* 0xffffe00a04187981 */ /* 0x000ea8000c1e1900 */
[----:B------:R-:W3:Y:S04]  /*0250*/  LDG.E R26, desc[UR10][R2.64+-0x1c] ;  /* 0xffffe40a021a7981 */ /* 0x000ee8000c1e1900 */
[----:B------:R-:W3:Y:S04]  /*0260*/  LDG.E R25, desc[UR10][R4.64+-0x1c] ;  /* 0xffffe40a04197981 */ /* 0x000ee8000c1e1900 */
[----:B------:R-:W4:Y:S04]  /*0270*/  LDG.E R19, desc[UR10][R2.64+-0x18] ;  /* 0xffffe80a02137981 */ /* 0x000f28000c1e1900 */
[----:B------:R-:W4:Y:S04]  /*0280*/  LDG.E R18, desc[UR10][R4.64+-0x18] ;  /* 0xffffe80a04127981 */ /* 0x000f28000c1e1900 */
[----:B------:R-:W5:Y:S04]  /*0290*/  LDG.E R20, desc[UR10][R2.64+-0x14] ;  /* 0xffffec0a02147981 */ /* 0x000f68000c1e1900 */
        /* <DEDUP_REMOVED lines=8> */
[----:B------:R-:W5:Y:S01]  /*0320*/  LDG.E R16, desc[UR10][R4.64+-0x4] ;  /* 0xfffffc0a04107981 */ /* 0x000f62000c1e1900 */
[----:B--2---:R-:W-:-:S03]  /*0330*/  FFMA R17, R17, R24, R10 ;  /* 0x0000001811117223 */ /* 0x004fc6000000000a */
[----:B------:R-:W2:Y:S01]  /*0340*/  LDG.E R10, desc[UR10][R4.64] ;  /* 0x0000000a040a7981 */ /* 0x000ea2000c1e1900 */
[----:B---3--:R-:W-:-:S03]  /*0350*/  FFMA R26, R26, R25, R17 ;  /* 0x000000191a1a7223 */ /* 0x008fc60000000011 */
[----:B------:R-:W2:Y:S01]  /*0360*/  LDG.E R17, desc[UR10][R2.64] ;  /* 0x0000000a02117981 */ /* 0x000ea2000c1e1900 */
[----:B----4-:R-:W-:-:S03]  /*0370*/  FFMA R25, R19, R18, R26 ;  /* 0x0000001213197223 */ /* 0x010fc6000000001a */
[----:B------:R-:W3:Y:S04]  /*0380*/  LDG.E R18, desc[UR10][R2.64+0x4] ;  /* 0x0000040a02127981 */ /* 0x000ee8000c1e1900 */
[----:B------:R-:W3:Y:S01]  /*0390*/  LDG.E R19, desc[UR10][R4.64+0x4] ;  /* 0x0000040a04137981 */ /* 0x000ee2000c1e1900 */
[----:B-----5:R-:W-:-:S03]  /*03a0*/  FFMA R25, R20, R21, R25 ;  /* 0x0000001514197223 */ /* 0x020fc60000000019 */
[----:B------:R-:W4:Y:S04]  /*03b0*/  LDG.E R20, desc[UR10][R2.64+0x8] ;  /* 0x0000080a02147981 */ /* 0x000f28000c1e1900 */
[----:B------:R-:W4:Y:S01]  /*03c0*/  LDG.E R21, desc[UR10][R4.64+0x8] ;  /* 0x0000080a04157981 */ /* 0x000f22000c1e1900 */
[----:B------:R-:W-:-:S03]  /*03d0*/  FFMA R24, R22, R23, R25 ;  /* 0x0000001716187223 */ /* 0x000fc60000000019 */
[----:B------:R-:W5:Y:S04]  /*03e0*/  LDG.E R22, desc[UR10][R2.64+0xc] ;  /* 0x00000c0a02167981 */ /* 0x000f68000c1e1900 */
[----:B------:R-:W5:Y:S01]  /*03f0*/  LDG.E R23, desc[UR10][R4.64+0xc] ;  /* 0x00000c0a04177981 */ /* 0x000f62000c1e1900 */
[----:B------:R-:W-:-:S03]  /*0400*/  FFMA R24, R11, R12, R24 ;  /* 0x0000000c0b187223 */ /* 0x000fc60000000018 */
[----:B------:R-:W5:Y:S04]  /*0410*/  LDG.E R11, desc[UR10][R2.64+0x10] ;  /* 0x0000100a020b7981 */ /* 0x000f68000c1e1900 */
[----:B------:R-:W5:Y:S01]  /*0420*/  LDG.E R12, desc[UR10][R4.64+0x10] ;  /* 0x0000100a040c7981 */ /* 0x000f62000c1e1900 */
[----:B------:R-:W-:-:S03]  /*0430*/  FFMA R26, R13, R14, R24 ;  /* 0x0000000e0d1a7223 */ /* 0x000fc60000000018 */
[----:B------:R-:W5:Y:S04]  /*0440*/  LDG.E R24, desc[UR10][R2.64+0x14] ;  /* 0x0000140a02187981 */ /* 0x000f68000c1e1900 */
[----:B------:R-:W5:Y:S04]  /*0450*/  LDG.E R25, desc[UR10][R4.64+0x14] ;  /* 0x0000140a04197981 */ /* 0x000f68000c1e1900 */
[----:B------:R-:W5:Y:S01]  /*0460*/  LDG.E R14, desc[UR10][R2.64+0x18] ;  /* 0x0000180a020e7981 */ /* 0x000f62000c1e1900 */
[----:B------:R-:W-:-:S03]  /*0470*/  FFMA R26, R15, R16, R26 ;  /* 0x000000100f1a7223 */ /* 0x000fc6000000001a */
[----:B------:R-:W5:Y:S04]  /*0480*/  LDG.E R13, desc[UR10][R4.64+0x18] ;  /* 0x0000180a040d7981 */ /* 0x000f68000c1e1900 */
[----:B------:R0:W5:Y:S04]  /*0490*/  LDG.E R15, desc[UR10][R2.64+0x1c] ;  /* 0x00001c0a020f7981 */ /* 0x000168000c1e1900 */
[----:B------:R1:W5:Y:S01]  /*04a0*/  LDG.E R16, desc[UR10][R4.64+0x1c] ;  /* 0x00001c0a04107981 */ /* 0x000362000c1e1900 */
[----:B------:R-:W-:-:S04]  /*04b0*/  UIADD3 UR5, UPT, UPT, UR5, 0x10, URZ ;  /* 0x0000001005057890 */ /* 0x000fc8000fffe0ff */
[----:B------:R-:W-:Y:S01]  /*04c0*/  UISETP.NE.AND UP1, UPT, UR5, URZ, UPT ;  /* 0x000000ff0500728c */ /* 0x000fe2000bf25270 */
[----:B0-----:R-:W-:Y:S02]  /*04d0*/  IADD3 R2, P0, PT, R2, 0x40, RZ ;  /* 0x0000004002027810 */ /* 0x001fe40007f1e0ff */
[----:B-1----:R-:W-:Y:S02]  /*04e0*/  IADD3 R4, P1, PT, R4, 0x40, RZ ;  /* 0x0000004004047810 */ /* 0x002fe40007f3e0ff */
[----:B------:R-:W-:Y:S02]  /*04f0*/  IADD3.X R3, PT, PT, RZ, R3, RZ, P0, !PT ;  /* 0x00000003ff037210 */ /* 0x000fe400007fe4ff */
[----:B------:R-:W-:Y:S01]  /*0500*/  IADD3.X R5, PT, PT, RZ, R5, RZ, P1, !PT ;  /* 0x00000005ff057210 */ /* 0x000fe20000ffe4ff */
[----:B--2---:R-:W-:-:S04]  /*0510*/  FFMA R17, R17, R10, R26 ;  /* 0x0000000a11117223 */ /* 0x004fc8000000001a */
[----:B---3--:R-:W-:-:S04]  /*0520*/  FFMA R17, R18, R19, R17 ;  /* 0x0000001312117223 */ /* 0x008fc80000000011 */
[----:B----4-:R-:W-:-:S04]  /*0530*/  FFMA R17, R20, R21, R17 ;  /* 0x0000001514117223 */ /* 0x010fc80000000011 */
[----:B-----5:R-:W-:-:S04]  /*0540*/  FFMA R22, R22, R23, R17 ;  /* 0x0000001716167223 */ /* 0x020fc80000000011 */
[----:B------:R-:W-:-:S04]  /*0550*/  FFMA R11, R11, R12, R22 ;  /* 0x0000000c0b0b7223 */ /* 0x000fc80000000016 */
[----:B------:R-:W-:-:S04]  /*0560*/  FFMA R11, R24, R25, R11 ;  /* 0x00000019180b7223 */ /* 0x000fc8000000000b */
[----:B------:R-:W-:-:S04]  /*0570*/  FFMA R14, R14, R13, R11 ;  /* 0x0000000d0e0e7223 */ /* 0x000fc8000000000b */
[----:B------:R-:W-:Y:S01]  /*0580*/  FFMA R10, R15, R16, R14 ;  /* 0x000000100f0a7223 */ /* 0x000fe2000000000e */
[----:B------:R-:W-:Y:S06]  /*0590*/  BRA.U UP1, `(.L_x_10) ;  /* 0xfffffffd01247547 */ /* 0x000fec000b83ffff */
.L_x_9:
[----:B------:R-:W-:Y:S05]  /*05a0*/  BRA.U !UP0, `(.L_x_8) ;  /* 0x0000000508a07547 */ /* 0x000fea000b800000 */
[----:B------:R-:W-:Y:S02]  /*05b0*/  UISETP.GE.U32.AND UP0, UPT, UR8, 0x8, UPT ;  /* 0x000000080800788c */ /* 0x000fe4000bf06070 */
[----:B------:R-:W-:-:S04]  /*05c0*/  ULOP3.LUT UR5, UR6, 0x7, URZ, 0xc0, !UPT ;  /* 0x0000000706057892 */ /* 0x000fc8000f8ec0ff */
[----:B------:R-:W-:-:S03]  /*05d0*/  UISETP.NE.AND UP1, UPT, UR5, URZ, UPT ;  /* 0x000000ff0500728c */ /* 0x000fc6000bf25270 */
[----:B------:R-:W-:Y:S08]  /*05e0*/  BRA.U !UP0, `(.L_x_11) ;  /* 0x0000000108a47547 */ /* 0x000ff0000b800000 */
[----:B------:R-:W0:Y:S01]  /*05f0*/  LDC.64 R12, c[0x0][0x388] ;  /* 0x0000e200ff0c7b82 */ /* 0x000e220000000a00 */
[----:B------:R-:W1:Y:S01]  /*0600*/  LDCU.64 UR8, c[0x0][0x398] ;  /* 0x00007300ff0877ac */ /* 0x000e620008000a00 */
[C---:B------:R-:W-:Y:S02]  /*0610*/  IADD3 R11, P1, PT, R9.reuse, UR7, RZ ;  /* 0x00000007090b7c10 */ /* 0x040fe4000ff3e0ff */
[----:B------:R-:W-:Y:S02]  /*0620*/  IADD3 R19, PT, PT, R9, UR7, RZ ;  /* 0x0000000709137c10 */ /* 0x000fe4000fffe0ff */
[CC--:B------:R-:W-:Y:S01]  /*0630*/  IADD3 R17, P0, PT, R8.reuse, R9.reuse, RZ ;  /* 0x0000000908117210 */ /* 0x0c0fe20007f1e0ff */
[----:B------:R-:W-:Y:S01]  /*0640*/  IMAD.X R16, RZ, RZ, RZ, P1 ;  /* 0x000000ffff107224 */ /* 0x000fe200008e06ff */
[----:B------:R-:W2:Y:S01]  /*0650*/  LDC.64 R2, c[0x0][0x388] ;  /* 0x0000e200ff027b82 */ /* 0x000ea20000000a00 */
[----:B------:R-:W-:Y:S02]  /*0660*/  IADD3 R5, PT, PT, R8, R9, RZ ;  /* 0x0000000908057210 */ /* 0x000fe40007ffe0ff */
[----:B------:R-:W-:-:S05]  /*0670*/  IADD3.X R20, PT, PT, RZ, RZ, RZ, P0, !PT ;  /* 0x000000ffff147210 */ /* 0x000fca00007fe4ff */
[----:B------:R-:W3:Y:S01]  /*0680*/  LDC.64 R14, c[0x0][0x398] ;  /* 0x0000e600ff0e7b82 */ /* 0x000ee20000000a00 */
[----:B-1----:R-:W-:Y:S01]  /*0690*/  LEA R4, P0, R17, UR8, 0x2 ;  /* 0x0000000811047c11 */ /* 0x002fe2000f8010ff */
[----:B0-----:R-:W-:-:S06]  /*06a0*/  IMAD.WIDE.U32 R18, R19, 0x4, R12 ;  /* 0x0000000413127825 */ /* 0x001fcc00078e000c */
[----:B------:R-:W4:Y:S01]  /*06b0*/  LDG.E R18, desc[UR10][R18.64] ;  /* 0x0000000a12127981 */ /* 0x000f22000c1e1900 */
[----:B--2---:R-:W-:-:S04]  /*06c0*/  LEA R2, P1, R11, R2, 0x2 ;  /* 0x000000020b027211 */ /* 0x004fc800078210ff */
[----:B------:R-:W-:Y:S01]  /*06d0*/  LEA.HI.X R3, R11, R3, R16, 0x2, P1 ;  /* 0x000000030b037211 */ /* 0x000fe200008f1410 */
[----:B---3--:R-:W-:Y:S01]  /*06e0*/  IMAD.WIDE.U32 R14, R5, 0x4, R14 ;  /* 0x00000004050e7825 */ /* 0x008fe200078e000e */
[----:B------:R-:W-:-:S03]  /*06f0*/  LEA.HI.X R5, R17, UR9, R20, 0x2, P0 ;  /* 0x0000000911057c11 */ /* 0x000fc600080f1414 */
[----:B------:R-:W2:Y:S04]  /*0700*/  LDG.E R22, desc[UR10][R2.64+0x8] ;  /* 0x0000080a02167981 */ /* 0x000ea8000c1e1900 */
[----:B------:R-:W4:Y:S04]  /*0710*/  LDG.E R21, desc[UR10][R14.64] ;  /* 0x0000000a0e157981 */ /* 0x000f28000c1e1900 */
[----:B------:R-:W3:Y:S04]  /*0720*/  LDG.E R23, desc[UR10][R4.64+0x4] ;  /* 0x0000040a04177981 */ /* 0x000ee8000c1e1900 */
[----:B------:R-:W3:Y:S04]  /*0730*/  LDG.E R20, desc[UR10][R2.64+0x4] ;  /* 0x0000040a02147981 */ /* 0x000ee8000c1e1900 */
[----:B------:R-:W2:Y:S04]  /*0740*/  LDG.E R25, desc[UR10][R4.64+0x8] ;  /* 0x0000080a04197981 */ /* 0x000ea8000c1e1900 */
        /* <DEDUP_REMOVED lines=10> */
[----:B------:R-:W-:Y:S01]  /*07f0*/  IADD3 R9, PT, PT, R9, 0x8, RZ ;  /* 0x0000000809097810 */ /* 0x000fe20007ffe0ff */
[----:B----4-:R-:W-:-:S04]  /*0800*/  FFMA R18, R21, R18, R10 ;  /* 0x0000001215127223 */ /* 0x010fc8000000000a */
[----:B---3--:R-:W-:-:S04]  /*0810*/  FFMA R18, R23, R20, R18 ;  /* 0x0000001417127223 */ /* 0x008fc80000000012 */
[----:B--2---:R-:W-:-:S04]  /*0820*/  FFMA R18, R25, R22, R18 ;  /* 0x0000001619127223 */ /* 0x004fc80000000012 */
[----:B-----5:R-:W-:-:S04]  /*0830*/  FFMA R27, R27, R24, R18 ;  /* 0x000000181b1b7223 */ /* 0x020fc80000000012 */
[----:B------:R-:W-:-:S04]  /*0840*/  FFMA R16, R16, R17, R27 ;  /* 0x0000001110107223 */ /* 0x000fc8000000001b */
[----:B------:R-:W-:-:S04]  /*0850*/  FFMA R14, R13, R14, R16 ;  /* 0x0000000e0d0e7223 */ /* 0x000fc80000000010 */
[----:B------:R-:W-:-:S04]  /*0860*/  FFMA R12, R11, R12, R14 ;  /* 0x0000000c0b0c7223 */ /* 0x000fc8000000000e */
[----:B------:R-:W-:-:S07]  /*0870*/  FFMA R10, R15, R19, R12 ;  /* 0x000000130f0a7223 */ /* 0x000fce000000000c */
.L_x_11:
[----:B------:R-:W-:Y:S05]  /*0880*/  BRA.U !UP1, `(.L_x_8) ;  /* 0x0000000109e87547 */ /* 0x000fea000b800000 */
[----:B------:R-:W-:Y:S02]  /*0890*/  UISETP.GE.U32.AND UP0, UPT, UR5, 0x4, UPT ;  /* 0x000000040500788c */ /* 0x000fe4000bf06070 */
[----:B------:R-:W-:-:S04]  /*08a0*/  ULOP3.LUT UR4, UR6, 0x3, URZ, 0xc0, !UPT ;  /* 0x0000000306047892 */ /* 0x000fc8000f8ec0ff */
[----:B------:R-:W-:-:S03]  /*08b0*/  UISETP.NE.AND UP1, UPT, UR4, URZ, UPT ;  /* 0x000000ff0400728c */ /* 0x000fc6000bf25270 */
[----:B------:R-:W-:Y:S08]  /*08c0*/  BRA.U !UP0, `(.L_x_12) ;  /* 0x0000000108747547 */ /* 0x000ff0000b800000 */
[----:B------:R-:W0:Y:S01]  /*08d0*/  LDC.64 R14, c[0x0][0x398] ;  /* 0x0000e600ff0e7b82 */ /* 0x000e220000000a00 */
[----:B------:R-:W1:Y:S01]  /*08e0*/  LDCU.64 UR8, c[0x0][0x398] ;  /* 0x00007300ff0877ac */ /* 0x000e620008000a00 */
[CC--:B------:R-:W-:Y:S02]  /*08f0*/  IADD3 R5, PT, PT, R8.reuse, R9.reuse, RZ ;  /* 0x0000000908057210 */ /* 0x0c0fe40007ffe0ff */
[C---:B------:R-:W-:Y:S02]  /*0900*/  IADD3 R11, PT, PT, R9.reuse, UR7, RZ ;  /* 0x00000007090b7c10 */ /* 0x040fe4000fffe0ff */
[----:B------:R-:W-:Y:S02]  /*0910*/  IADD3 R18, P1, PT, R9, UR7, RZ ;  /* 0x0000000709127c10 */ /* 0x000fe4000ff3e0ff */
[----:B------:R-:W2:Y:S01]  /*0920*/  LDC.64 R12, c[0x0][0x388] ;  /* 0x0000e200ff0c7b82 */ /* 0x000ea20000000a00 */
[----:B------:R-:W-:Y:S02]  /*0930*/  IADD3 R16, P0, PT, R8, R9, RZ ;  /* 0x0000000908107210 */ /* 0x000fe40007f1e0ff */
[----:B------:R-:W-:-:S02]  /*0940*/  IADD3.X R19, PT, PT, RZ, RZ, RZ, P1, !PT ;  /* 0x000000ffff137210 */ /* 0x000fc40000ffe4ff */
[----:B------:R-:W-:-:S03]  /*0950*/  IADD3.X R17, PT, PT, RZ, RZ, RZ, P0, !PT ;  /* 0x000000ffff117210 */ /* 0x000fc600007fe4ff */
[----:B------:R-:W3:Y:S01]  /*0960*/  LDC.64 R2, c[0x0][0x388] ;  /* 0x0000e200ff027b82 */ /* 0x000ee20000000a00 */
[----:B-1----:R-:W-:Y:S01]  /*0970*/  LEA R4, P0, R16, UR8, 0x2 ;  /* 0x0000000810047c11 */ /* 0x002fe2000f8010ff */
[----:B0-----:R-:W-:-:S03]  /*0980*/  IMAD.WIDE.U32 R14, R5, 0x4, R14 ;  /* 0x00000004050e7825 */ /* 0x001fc600078e000e */
[----:B------:R-:W-:-:S03]  /*0990*/  LEA.HI.X R5, R16, UR9, R17, 0x2, P0 ;  /* 0x0000000910057c11 */ /* 0x000fc600080f1411 */
[----:B------:R-:W4:Y:S01]  /*09a0*/  LDG.E R15, desc[UR10][R14.64] ;  /* 0x0000000a0e0f7981 */ /* 0x000f22000c1e1900 */
[----:B--2---:R-:W-:-:S03]  /*09b0*/  IMAD.WIDE.U32 R12, R11, 0x4, R12 ;  /* 0x000000040b0c7825 */ /* 0x004fc600078e000c */
[----:B------:R-:W2:Y:S04]  /*09c0*/  LDG.E R11, desc[UR10][R4.64+0x4] ;  /* 0x0000040a040b7981 */ /* 0x000ea8000c1e1900 */
[----:B------:R-:W4:Y:S01]  /*09d0*/  LDG.E R12, desc[UR10][R12.64] ;  /* 0x0000000a0c0c7981 */ /* 0x000f22000c1e1900 */
[----:B---3--:R-:W-:-:S03]  /*09e0*/  LEA R2, P1, R18, R2, 0x2 ;  /* 0x0000000212027211 */ /* 0x008fc600078210ff */
[----:B------:R-:W3:Y:S01]  /*09f0*/  LDG.E R17, desc[UR10][R4.64+0x8] ;  /* 0x0000080a04117981 */ /* 0x000ee2000c1e1900 */
[----:B------:R-:W-:-:S03]  /*0a00*/  LEA.HI.X R3, R18, R3, R19, 0x2, P1 ;  /* 0x0000000312037211 */ /* 0x000fc600008f1413 */
[----:B------:R-:W5:Y:S04]  /*0a10*/  LDG.E R19, desc[UR10][R4.64+0xc] ;  /* 0x00000c0a04137981 */ /* 0x000f68000c1e1900 */
[----:B------:R-:W2:Y:S04]  /*0a20*/  LDG.E R16, desc[UR10][R2.64+0x4] ;  /* 0x0000040a02107981 */ /* 0x000ea8000c1e1900 */
[----:B------:R-:W3:Y:S04]  /*0a30*/  LDG.E R18, desc[UR10][R2.64+0x8] ;  /* 0x0000080a02127981 */ /* 0x000ee8000c1e1900 */
[----:B------:R-:W5:Y:S01]  /*0a40*/  LDG.E R20, desc[UR10][R2.64+0xc] ;  /* 0x00000c0a02147981 */ /* 0x000f62000c1e1900 */
[----:B------:R-:W-:-:S02]  /*0a50*/  VIADD R9, R9, 0x4 ;  /* 0x0000000409097836 */ /* 0x000fc40000000000 */
[----:B----4-:R-:W-:-:S04]  /*0a60*/  FFMA R10, R15, R12, R10 ;  /* 0x0000000c0f0a7223 */ /* 0x010fc8000000000a */
[----:B--2---:R-:W-:-:S04]  /*0a70*/  FFMA R10, R11, R16, R10 ;  /* 0x000000100b0a7223 */ /* 0x004fc8000000000a */
[----:B---3--:R-:W-:-:S04]  /*0a80*/  FFMA R10, R17, R18, R10 ;  /* 0x00000012110a7223 */ /* 0x008fc8000000000a */
[----:B-----5:R-:W-:-:S07]  /*0a90*/  FFMA R10, R19, R20, R10 ;  /* 0x00000014130a7223 */ /* 0x020fce000000000a */
.L_x_12:
[----:B------:R-:W-:Y:S05]  /*0aa0*/  BRA.U !UP1, `(.L_x_8) ;  /* 0x0000000109607547 */ /* 0x000fea000b800000 */
[----:B------:R-:W0:Y:S01]  /*0ab0*/  LDC.64 R2, c[0x0][0x388] ;  /* 0x0000e200ff027b82 */ /* 0x000e220000000a00 */
[----:B------:R-:W-:Y:S01]  /*0ac0*/  IADD3 R11, PT, PT, R9, UR7, RZ ;  /* 0x00000007090b7c10 */ /* 0x000fe2000fffe0ff */
[----:B------:R-:W-:Y:S01]  /*0ad0*/  UIADD3 UR4, UPT, UPT, -UR4, URZ, URZ ;  /* 0x000000ff04047290 */ /* 0x000fe2000fffe1ff */
[----:B------:R-:W-:-:S05]  /*0ae0*/  IADD3 R9, PT, PT, R8, R9, RZ ;  /* 0x0000000908097210 */ /* 0x000fca0007ffe0ff */
[----:B------:R-:W1:Y:S01]  /*0af0*/  LDC.64 R4, c[0x0][0x398] ;  /* 0x0000e600ff047b82 */ /* 0x000e620000000a00 */
[----:B0-----:R-:W-:-:S03]  /*0b00*/  IMAD.WIDE.U32 R2, R11, 0x4, R2 ;  /* 0x000000040b027825 */ /* 0x001fc600078e0002 */
[----:B------:R-:W-:Y:S02]  /*0b10*/  MOV R8, R2 ;  /* 0x0000000200087202 */ /* 0x000fe40000000f00 */
[----:B------:R-:W-:Y:S01]  /*0b20*/  MOV R11, R3 ;  /* 0x00000003000b7202 */ /* 0x000fe20000000f00 */
[----:B-1----:R-:W-:-:S03]  /*0b30*/  IMAD.WIDE.U32 R4, R9, 0x4, R4 ;  /* 0x0000000409047825 */ /* 0x002fc600078e0004 */
[----:B------:R-:W-:Y:S02]  /*0b40*/  MOV R2, R4 ;  /* 0x0000000400027202 */ /* 0x000fe40000000f00 */
[----:B------:R-:W-:-:S07]  /*0b50*/  MOV R9, R5 ;  /* 0x0000000500097202 */ /* 0x000fce0000000f00 */
.L_x_13:
[----:B------:R-:W-:Y:S01]  /*0b60*/  IMAD.MOV.U32 R3, RZ, RZ, R9 ;  /* 0x000000ffff037224 */ /* 0x000fe200078e0009 */
[----:B------:R-:W-:Y:S02]  /*0b70*/  MOV R4, R8 ;  /* 0x0000000800047202 */ /* 0x000fe40000000f00 */
[----:B------:R-:W-:-:S03]  /*0b80*/  MOV R5, R11 ;  /* 0x0000000b00057202 */ /* 0x000fc60000000f00 */
[----:B------:R0:W2:Y:S04]  /*0b90*/  LDG.E R3, desc[UR10][R2.64] ;  /* 0x0000000a02037981 */ /* 0x0000a8000c1e1900 */
[----:B------:R-:W2:Y:S01]  /*0ba0*/  LDG.E R4, desc[UR10][R4.64] ;  /* 0x0000000a04047981 */ /* 0x000ea2000c1e1900 */
[----:B------:R-:W-:Y:S01]  /*0bb0*/  UIADD3 UR4, UPT, UPT, UR4, 0x1, URZ ;  /* 0x0000000104047890 */ /* 0x000fe2000fffe0ff */
[----:B------:R-:W-:-:S03]  /*0bc0*/  IADD3 R8, P0, PT, R8, 0x4, RZ ;  /* 0x0000000408087810 */ /* 0x000fc60007f1e0ff */
[----:B------:R-:W-:Y:S01]  /*0bd0*/  UISETP.NE.AND UP0, UPT, UR4, URZ, UPT ;  /* 0x000000ff0400728c */ /* 0x000fe2000bf05270 */
[----:B0-----:R-:W-:Y:S02]  /*0be0*/  IADD3 R2, P1, PT, R2, 0x4, RZ ;  /* 0x0000000402027810 */ /* 0x001fe40007f3e0ff */
[----:B------:R-:W-:Y:S02]  /*0bf0*/  IADD3.X R11, PT, PT, RZ, R11, RZ, P0, !PT ;  /* 0x0000000bff0b7210 */ /* 0x000fe400007fe4ff */
[----:B------:R-:W-:Y:S01]  /*0c00*/  IADD3.X R9, PT, PT, RZ, R9, RZ, P1, !PT ;  /* 0x00000009ff097210 */ /* 0x000fe20000ffe4ff */
[----:B--2---:R-:W-:-:S03]  /*0c10*/  FFMA R10, R3, R4, R10 ;  /* 0x00000004030a7223 */ /* 0x004fc6000000000a */
[----:B------:R-:W-:Y:S05]  /*0c20*/  BRA.U UP0, `(.L_x_13) ;  /* 0xfffffffd00cc7547 */ /* 0x000fea000b83ffff */
.L_x_8:
[----:B------:R-:W0:Y:S08]  /*0c30*/  LDC R5, c[0x0][0x360] ;  /* 0x0000d800ff057b82 */ /* 0x000e300000000800 */
[----:B------:R-:W1:Y:S08]  /*0c40*/  LDC.64 R2, c[0x0][0x380] ;  /* 0x0000e000ff027b82 */ /* 0x000e700000000a00 */
[----:B------:R-:W2:Y:S01]  /*0c50*/  LDC.64 R8, c[0x0][0x3a0] ;  /* 0x0000e800ff087b82 */ /* 0x000ea20000000a00 */
[----:B------:R-:W-:Y:S01]  /*0c60*/  MOV R12, 0x0 ;  /* 0x00000000000c7802 */ /* 0x000fe20000000f00 */
[----:B------:R-:W3:Y:S01]  /*0c70*/  LDCU.64 UR4, c[0x4][0x10] ;  /* 0x01000200ff0477ac */ /* 0x000ee20008000a00 */
[----:B0-----:R-:W-:-:S04]  /*0c80*/  IMAD R5, R5, UR12, R0 ;  /* 0x0000000c05057c24 */ /* 0x001fc8000f8e0200 */
[----:B-1----:R-:W-:-:S05]  /*0c90*/  IMAD.WIDE.U32 R2, R5, 0x4, R2 ;  /* 0x0000000405027825 */ /* 0x002fca00078e0002 */
[----:B------:R-:W4:Y:S01]  /*0ca0*/  LDG.E R0, desc[UR10][R2.64] ;  /* 0x0000000a02007981 */ /* 0x000f22000c1e1900 */
[----:B--2---:R-:W-:-:S04]  /*0cb0*/  IMAD.WIDE.U32 R8, R5, 0x4, R8 ;  /* 0x0000000405087825 */ /* 0x004fc800078e0008 */
[----:B----4-:R-:W-:-:S04]  /*0cc0*/  FADD R11, -R0, 1 ;  /* 0x3f800000000b7421 */ /* 0x010fc80000000100 */
[----:B------:R-:W-:-:S04]  /*0cd0*/  FMUL R11, R0, R11 ;  /* 0x0000000b000b7220 */ /* 0x000fc80000400000 */
[----:B------:R-:W-:-:S05]  /*0ce0*/  FMUL R0, R11, R10 ;  /* 0x0000000a0b007220 */ /* 0x000fca0000400000 */
[----:B------:R0:W-:Y:S04]  /*0cf0*/  STG.E desc[UR10][R8.64], R0 ;  /* 0x0000000008007986 */ /* 0x0001e8000c10190a */
[----:B------:R-:W2:Y:S01]  /*0d00*/  LDG.E R4, desc[UR10][R2.64] ;  /* 0x0000000a02047981 */ /* 0x000ea2000c1e1900 */
[----:B------:R-:W1:Y:S01]  /*0d10*/  LDC.64 R12, c[0x4][R12] ;  /* 0x010000000c0c7b82 */ /* 0x000e620000000a00 */
[----:B--2---:R-:W-:-:S04]  /*0d20*/  FADD R5, -R4, 1 ;  /* 0x3f80000004057421 */ /* 0x004fc80000000100 */
[----:B------:R-:W-:Y:S01]  /*0d30*/  FMUL R5, R4, R5 ;  /* 0x0000000504057220 */ /* 0x000fe20000400000 */
[----:B---3--:R-:W-:-:S03]  /*0d40*/  MOV R4, UR4 ;  /* 0x0000000400047c02 */ /* 0x008fc60008000f00 */
[----:B------:R-:W-:Y:S01]  /*0d50*/  FMUL R10, R5, R10 ;  /* 0x0000000a050a7220 */ /* 0x000fe20000400000 */
[----:B------:R-:W-:-:S05]  /*0d60*/  MOV R5, UR5 ;  /* 0x0000000500057c02 */ /* 0x000fca0008000f00 */
[----:B------:R-:W2:Y:S02]  /*0d70*/  F2F.F64.F32 R10, R10 ;  /* 0x0000000a000a7310 */ /* 0x000ea40000201800 */
[----:B-12---:R0:W-:Y:S02]  /*0d80*/  STL.64 [R1], R10 ;  /* 0x0000000a01007387 */ /* 0x0061e40000100a00 */
[----:B------:R-:W-:-:S07]  /*0d90*/  LEPC R20, `(.L_x_14) ;  /* 0x000000001014794e */ /* 0x000fce0000000000 */
[----:B0-----:R-:W-:Y:S05]  /*0da0*/  CALL.ABS.NOINC R12 ;  /* 0x000000000c007343 */ /* 0x001fea0003c00000 */
.L_x_14:
[----:B------:R-:W-:Y:S05]  /*0db0*/  EXIT ;  /* 0x000000000000794d */ /* 0x000fea0003800000 */
.L_x_15:
        /* <DEDUP_REMOVED lines=12> */
.L_x_31:


//--------------------- .text._Z7delta_jPfS_S_    --------------------------
	.section	.text._Z7delta_jPfS_S_,"ax",@progbits
	.align	128
        .global         _Z7delta_jPfS_S_
        .type           _Z7delta_jPfS_S_,@function
        .size           _Z7delta_jPfS_S_,(.L_x_32 - _Z7delta_jPfS_S_)
        .other          _Z7delta_jPfS_S_,@"STO_CUDA_ENTRY STV_DEFAULT"
_Z7delta_jPfS_S_:
.text._Z7delta_jPfS_S_:
[----:B------:R-:W0:Y:S01]  /*0000*/  LDC R1, c[0x0][0x37c] ;  /* 0x0000df00ff017b82 */ /* 0x000e220000000800 */
[----:B------:R-:W1:Y:S01]  /*0010*/  S2R R22, SR_TID.X ;  /* 0x0000000000167919 */ /* 0x000e620000002100 */
[----:B------:R-:W2:Y:S06]  /*0020*/  LDCU UR5, c[0x0][0x2fc] ;  /* 0x00005f80ff0577ac */ /* 0x000eac0008000800 */
[----:B------:R-:W1:Y:S01]  /*0030*/  S2UR UR4, SR_CTAID.X ;  /* 0x00000000000479c3 */ /* 0x000e620000002500 */
[----:B0-----:R-:W-:Y:S01]  /*0040*/  IADD3 R1, PT, PT, R1, -0x8, RZ ;  /* 0xfffffff801017810 */ /* 0x001fe20007ffe0ff */
[----:B------:R-:W0:Y:S06]  /*0050*/  LDCU.64 UR36, c[0x0][0x358] ;  /* 0x00006b00ff2477ac */ /* 0x000e2c0008000a00 */
[----:B------:R-:W3:Y:S08]  /*0060*/  LDC.64 R18, c[0x0][0x380] ;  /* 0x0000e000ff127b82 */ /* 0x000ef00000000a00 */
[----:B------:R-:W4:Y:S01]  /*0070*/  LDC.64 R16, c[0x0][0x388] ;  /* 0x0000e200ff107b82 */ /* 0x000f220000000a00 */
[----:B------:R-:W-:Y:S01]  /*0080*/  MOV R8, 0x0 ;  /* 0x0000000000087802 */ /* 0x000fe20000000f00 */
[----:B------:R-:W5:Y:S06]  /*0090*/  LDCU.64 UR6, c[0x4][0x8] ;  /* 0x01000100ff0677ac */ /* 0x000f6c0008000a00 */
[----:B------:R-:W1:Y:S02]  /*00a0*/  LDC R3, c[0x0][0x360] ;  /* 0x0000d800ff037b82 */ /* 0x000e640000000800 */
[----:B-1----:R-:W-:-:S04]  /*00b0*/  IMAD R22, R3, UR4, R22 ;  /* 0x0000000403167c24 */ /* 0x002fc8000f8e0216 */
[----:B---3--:R-:W-:-:S04]  /*00c0*/  IMAD.WIDE.U32 R18, R22, 0x4, R18 ;  /* 0x0000000416127825 */ /* 0x008fc800078e0012 */
[----:B----4-:R-:W-:Y:S01]  /*00d0*/  IMAD.WIDE.U32 R16, R22, 0x4, R16 ;  /* 0x0000000416107825 */ /* 0x010fe200078e0010 */
[----:B0-----:R-:W3:Y:S04]  /*00e0*/  LDG.E R0, desc[UR36][R18.64] ;  /* 0x0000002412007981 */ /* 0x001ee8000c1e1900 */
[----:B------:R-:W4:Y:S01]  /*00f0*/  LDG.E R5, desc[UR36][R16.64] ;  /* 0x0000002410057981 */ /* 0x000f22000c1e1900 */
[----:B------:R-:W0:Y:S01]  /*0100*/  LDCU UR4, c[0x0][0x2f8] ;  /* 0x00005f00ff0477ac */ /* 0x000e220008000800 */
[----:B------:R-:W1:Y:S01]  /*0110*/  LDC.64 R8, c[0x4][R8] ;  /* 0x0100000008087b82 */ /* 0x000e620000000a00 */
[----:B-----5:R-:W-:Y:S02]  /*0120*/  MOV R4, UR6 ;  /* 0x0000000600047c02 */ /* 0x020fe40008000f00 */
[----:B0-----:R-:W-:-:S04]  /*0130*/  IADD3 R6, P0, PT, R1, UR4, RZ ;  /* 0x0000000401067c10 */ /* 0x001fc8000ff1e0ff */
[----:B--2---:R-:W-:Y:S01]  /*0140*/  IADD3.X R7, PT, PT, RZ, UR5, RZ, P0, !PT ;  /* 0x00000005ff077c10 */ /* 0x004fe200087fe4ff */
[C---:B---3--:R-:W-:Y:S01]  /*0150*/  FADD R3, -R0.reuse, 1 ;  /* 0x3f80000000037421 */ /* 0x048fe20000000100 */
[----:B----4-:R-:W-:-:S03]  /*0160*/  FADD R5, -R0, R5 ;  /* 0x0000000500057221 */ /* 0x010fc60000000100 */
[----:B------:R-:W-:-:S04]  /*0170*/  FMUL R0, R0, R3 ;  /* 0x0000000300007220 */ /* 0x000fc80000400000 */
[----:B------:R-:W-:Y:S01]  /*0180*/  FMUL R0, R0, R5 ;  /* 0x0000000500007220 */ /* 0x000fe20000400000 */
[----:B------:R-:W-:-:S03]  /*0190*/  MOV R5, UR7 ;  /* 0x0000000700057c02 */ /* 0x000fc60008000f00 */
[----:B------:R-:W0:Y:S02]  /*01a0*/  F2F.F64.F32 R2, R0 ;  /* 0x0000000000027310 */ /* 0x000e240000201800 */
[----:B01----:R0:W-:Y:S02]  /*01b0*/  STL.64 [R1], R2 ;  /* 0x0000000201007387 */ /* 0x0031e40000100a00 */
[----:B------:R-:W-:-:S07]  /*01c0*/  LEPC R20, `(.L_x_16) ;  /* 0x000000001014794e */ /* 0x000fce0000000000 */
[----:B0-----:R-:W-:Y:S05]  /*01d0*/  CALL.ABS.NOINC R8 ;  /* 0x0000000008007343 */ /* 0x001fea0003c00000 */
.L_x_16:
[----:B------:R-:W2:Y:S01]  /*01e0*/  LDG.E R18, desc[UR36][R18.64] ;  /* 0x0000002412127981 */ /* 0x000ea2000c1e1900 */
[----:B------:R-:W0:Y:S03]  /*01f0*/  LDC.64 R2, c[0x0][0x390] ;  /* 0x0000e400ff027b82 */ /* 0x000e260000000a00 */
[----:B------:R-:W3:Y:S01]  /*0200*/  LDG.E R17, desc[UR36][R16.64] ;  /* 0x0000002410117981 */ /* 0x000ee2000c1e1900 */
[----:B0-----:R-:W-:-:S04]  /*0210*/  IMAD.WIDE.U32 R22, R22, 0x4, R2 ;  /* 0x0000000416167825 */ /* 0x001fc800078e0002 */
[C---:B--2---:R-:W-:Y:S01]  /*0220*/  FADD R5, -R18.reuse, 1 ;  /* 0x3f80000012057421 */ /* 0x044fe20000000100 */
[----:B---3--:R-:W-:-:S03]  /*0230*/  FADD R0, -R18, R17 ;  /* 0x0000001112007221 */ /* 0x008fc60000000100 */
[----:B------:R-:W-:-:S04]  /*0240*/  FMUL R5, R18, R5 ;  /* 0x0000000512057220 */ /* 0x000fc80000400000 */
[----:B------:R-:W-:-:S05]  /*0250*/  FMUL R5, R5, R0 ;  /* 0x0000000005057220 */ /* 0x000fca0000400000 */
[----:B------:R-:W-:Y:S01]  /*0260*/  STG.E desc[UR36][R22.64], R5 ;  /* 0x0000000516007986 */ /* 0x000fe2000c101924 */
[----:B------:R-:W-:Y:S05]  /*0270*/  EXIT ;  /* 0x000000000000794d */ /* 0x000fea0003800000 */
.L_x_17:
        /* <DEDUP_REMOVED lines=16> */
.L_x_32:


//--------------------- .text._Z13compute_layerPfiS_S_ --------------------------
	.section	.text._Z13compute_layerPfiS_S_,"ax",@progbits
	.align	128
        .global         _Z13compute_layerPfiS_S_
        .type           _Z13compute_layerPfiS_S_,@function
        .size           _Z13compute_layerPfiS_S_,(.L_x_33 - _Z13compute_layerPfiS_S_)
        .other          _Z13compute_layerPfiS_S_,@"STO_CUDA_ENTRY STV_DEFAULT"
_Z13compute_layerPfiS_S_:
.text._Z13compute_layerPfiS_S_:
[----:B------:R-:W-:Y:S01]  /*0000*/  LDC R1, c[0x0][0x37c] ;  /* 0x0000df00ff017b82 */ /* 0x000fe20000000800 */
[----:B------:R-:W0:Y:S07]  /*0010*/  S2R R17, SR_TID.X ;  /* 0x0000000000117919 */ /* 0x000e2e0000002100 */
[----:B------:R-:W0:Y:S01]  /*0020*/  LDC R8, c[0x0][0x388] ;  /* 0x0000e200ff087b82 */ /* 0x000e220000000800 */
[----:B------:R-:W1:Y:S01]  /*0030*/  LDCU.64 UR8, c[0x0][0x358] ;  /* 0x00006b00ff0877ac */ /* 0x000e620008000a00 */
[----:B------:R-:W-:Y:S06]  /*0040*/  BSSY.RECONVERGENT B0, `(.L_x_18) ;  /* 0x0000012000007945 */ /* 0x000fec0003800200 */
[----:B------:R-:W2:Y:S08]  /*0050*/  LDC R0, c[0x0][0x360] ;  /* 0x0000d800ff007b82 */ /* 0x000eb00000000800 */
[----:B------:R-:W3:Y:S01]  /*0060*/  S2UR UR7, SR_CTAID.X ;  /* 0x00000000000779c3 */ /* 0x000ee20000002500 */
[----:B0-----:R-:W-:-:S13]  /*0070*/  ISETP.GE.U32.AND P0, PT, R17, R8, PT ;  /* 0x000000081100720c */ /* 0x001fda0003f06070 */
[----:B-123--:R-:W-:Y:S05]  /*0080*/  @P0 BRA `(.L_x_19) ;  /* 0x0000000000340947 */ /* 0x00efea0003800000 */
[----:B------:R-:W0:Y:S01]  /*0090*/  S2R R3, SR_CgaCtaId ;  /* 0x0000000000037919 */ /* 0x000e220000008800 */
[----:B------:R-:W1:Y:S01]  /*00a0*/  LDC.64 R4, c[0x0][0x380] ;  /* 0x0000e000ff047b82 */ /* 0x000e620000000a00 */
[----:B------:R-:W-:Y:S02]  /*00b0*/  MOV R2, 0x400 ;  /* 0x0000040000027802 */ /* 0x000fe40000000f00 */
[----:B------:R-:W-:Y:S02]  /*00c0*/  MOV R7, R17 ;  /* 0x0000001100077202 */ /* 0x000fe40000000f00 */
[----:B0-----:R-:W-:-:S07]  /*00d0*/  LEA R6, R3, R2, 0x18 ;  /* 0x0000000203067211 */ /* 0x001fce00078ec0ff */
.L_x_20:
[----:B------:R-:W-:-:S04]  /*00e0*/  IMAD R3, R8, UR7, R7 ;  /* 0x0000000708037c24 */ /* 0x000fc8000f8e0207 */
[----:B01----:R-:W-:-:S06]  /*00f0*/  IMAD.WIDE.U32 R2, R3, 0x4, R4 ;  /* 0x0000000403027825 */ /* 0x003fcc00078e0004 */
[----:B------:R-:W2:Y:S01]  /*0100*/  LDG.E R2, desc[UR8][R2.64] ;  /* 0x0000000802027981 */ /* 0x000ea2000c1e1900 */
[----:B------:R-:W-:Y:S02]  /*0110*/  LEA R9, R7, R6, 0x2 ;  /* 0x0000000607097211 */ /* 0x000fe400078e10ff */
[----:B------:R-:W-:-:S04]  /*0120*/  IADD3 R7, PT, PT, R0, R7, RZ ;  /* 0x0000000700077210 */ /* 0x000fc80007ffe0ff */
[----:B------:R-:W-:Y:S01]  /*0130*/  ISETP.GE.U32.AND P0, PT, R7, R8, PT ;  /* 0x000000080700720c */ /* 0x000fe20003f06070 */
[----:B--2---:R0:W-:-:S12]  /*0140*/  STS [R9], R2 ;  /* 0x0000000209007388 */ /* 0x0041d80000000800 */
[----:B------:R-:W-:Y:S05]  /*0150*/  @!P0 BRA `(.L_x_20) ;  /* 0xfffffffc00e08947 */ /* 0x000fea000383ffff */
.L_x_19:
[----:B------:R-:W-:Y:S05]  /*0160*/  BSYNC.RECONVERGENT B0 ;  /* 0x0000000000007941 */ /* 0x000fea0003800200 */
.L_x_18:
[----:B------:R-:W-:Y:S01]  /*0170*/  BAR.SYNC.DEFER_BLOCKING 0x0 ;  /* 0x0000000000007b1d */ /* 0x000fe20000010000 */
[----:B------:R-:W-:Y:S01]  /*0180*/  ISETP.NE.AND P0, PT, R8, RZ, PT ;  /* 0x000000ff0800720c */ /* 0x000fe20003f05270 */
[----:B------:R-:W-:-:S12]  /*0190*/  HFMA2 R27, -RZ, RZ, 0, 0 ;  /* 0x00000000ff1b7431 */ /* 0x000fd800000001ff */
[----:B------:R-:W-:Y:S05]  /*01a0*/  @!P0 BRA `(.L_x_21) ;  /* 0x0000000c00048947 */ /* 0x000fea0003800000 */
[----:B------:R-:W1:Y:S01]  /*01b0*/  LDCU UR6, c[0x0][0x388] ;  /* 0x00007100ff0677ac */ /* 0x000e620008000800 */
[----:B------:R-:W-:Y:S02]  /*01c0*/  ISETP.GE.U32.AND P0, PT, R8, 0x10, PT ;  /* 0x000000100800780c */ /* 0x000fe40003f06070 */
[----:B------:R-:W-:Y:S02]  /*01d0*/  MOV R27, RZ ;  /* 0x000000ff001b7202 */ /* 0x000fe40000000f00 */
[----:B------:R-:W-:Y:S01]  /*01e0*/  MOV R23, RZ ;  /* 0x000000ff00177202 */ /* 0x000fe20000000f00 */
[----:B-1----:R-:W-:-:S04]  /*01f0*/  ULOP3.LUT UR10, UR6, 0xf, URZ, 0xc0, !UPT ;  /* 0x0000000f060a7892 */ /* 0x002fc8000f8ec0ff */
[----:B------:R-:W-:-:S04]  /*0200*/  UISETP.NE.AND UP0, UPT, UR10, URZ, UPT ;  /* 0x000000ff0a00728c */ /* 0x000fc8000bf05270 */
[----:B------:R-:W-:Y:S07]  /*0210*/  @!P0 BRA `(.L_x_22) ;  /* 0x00000004007c8947 */ /* 0x000fee0003800000 */
[----:B------:R-:W1:Y:S01]  /*0220*/  S2UR UR5, SR_CgaCtaId ;  /* 0x00000000000579c3 */ /* 0x000e620000008800 */
[----:B------:R-:W-:Y:S01]  /*0230*/  LOP3.LUT R23, R8, 0xfffffff0, RZ, 0xc0, !PT ;  /* 0xfffffff008177812 */ /* 0x000fe200078ec0ff */
[----:B------:R-:W-:Y:S01]  /*0240*/  UMOV UR4, 0x400 ;  /* 0x0000040000047882 */ /* 0x000fe20000000000 */
[----:B------:R-:W-:Y:S01]  /*0250*/  IADD3 R21, PT, PT, R17, R0, RZ ;  /* 0x0000000011157210 */ /* 0x000fe20007ffe0ff */
[C-C-:B------:R-:W-:Y:S01]  /*0260*/  IMAD R19, R0.reuse, 0x3, R17.reuse ;  /* 0x0000000300137824 */ /* 0x140fe200078e0211 */
[CC--:B------:R-:W-:Y:S01]  /*0270*/  LEA R20, R0.reuse, R17.reuse, 0x1 ;  /* 0x0000001100147211 */ /* 0x0c0fe200078e08ff */
[C-C-:B0-----:R-:W-:Y:S01]  /*0280*/  IMAD R2, R0.reuse, 0x5, R17.reuse ;  /* 0x0000000500027824 */ /* 0x141fe200078e0211 */
[CC--:B------:R-:W-:Y:S01]  /*0290*/  LEA R18, R0.reuse, R17.reuse, 0x2 ;  /* 0x0000001100127211 */ /* 0x0c0fe200078e10ff */
[C-C-:B------:R-:W-:Y:S01]  /*02a0*/  IMAD R3, R0.reuse, 0x6, R17.reuse ;  /* 0x0000000600037824 */ /* 0x140fe200078e0211 */
[C---:B------:R-:W-:Y:S01]  /*02b0*/  LEA R5, R0.reuse, R17, 0x3 ;  /* 0x0000001100057211 */ /* 0x040fe200078e18ff */
[C-C-:B------:R-:W-:Y:S01]  /*02c0*/  IMAD R4, R0.reuse, 0x7, R17.reuse ;  /* 0x0000000700047824 */ /* 0x140fe200078e0211 */
[----:B------:R-:W-:Y:S01]  /*02d0*/  MOV R27, RZ ;  /* 0x000000ff001b7202 */ /* 0x000fe20000000f00 */
[C-C-:B------:R-:W-:Y:S01]  /*02e0*/  IMAD R6, R0.reuse, 0x9, R17.reuse ;  /* 0x0000000900067824 */ /* 0x140fe200078e0211 */
[----:B------:R-:W-:Y:S01]  /*02f0*/  IADD3 R22, PT, PT, -R23, RZ, RZ ;  /* 0x000000ff17167210 */ /* 0x000fe20007ffe1ff */
[----:B------:R-:W-:-:S02]  /*0300*/  IMAD R7, R0, 0xa, R17 ;  /* 0x0000000a00077824 */ /* 0x000fc400078e0211 */
[C-C-:B------:R-:W-:Y:S02]  /*0310*/  IMAD R12, R0.reuse, 0xb, R17.reuse ;  /* 0x0000000b000c7824 */ /* 0x140fe400078e0211 */
[C-C-:B------:R-:W-:Y:S02]  /*0320*/  IMAD R13, R0.reuse, 0xc, R17.reuse ;  /* 0x0000000c000d7824 */ /* 0x140fe400078e0211 */
[C-C-:B------:R-:W-:Y:S02]  /*0330*/  IMAD R14, R0.reuse, 0xd, R17.reuse ;  /* 0x0000000d000e7824 */ /* 0x140fe400078e0211 */
[C-C-:B------:R-:W-:Y:S01]  /*0340*/  IMAD R15, R0.reuse, 0xe, R17.reuse ;  /* 0x0000000e000f7824 */ /* 0x140fe200078e0211 */
[----:B-1----:R-:W-:Y:S01]  /*0350*/  ULEA UR4, UR5, UR4, 0x18 ;  /* 0x0000000405047291 */ /* 0x002fe2000f8ec0ff */
[----:B------:R-:W-:-:S03]  /*0360*/  IMAD R16, R0, 0xf, R17 ;  /* 0x0000000f00107824 */ /* 0x000fc600078e0211 */
[----:B------:R-:W-:-:S12]  /*0370*/  UIADD3 UR4, UPT, UPT, UR4, 0x20, URZ ;  /* 0x0000002004047890 */ /* 0x000fd8000fffe0ff */
.L_x_23:
[----:B------:R-:W0:Y:S01]  /*0380*/  LDC.64 R24, c[0x0][0x390] ;  /* 0x0000e400ff187b82 */ /* 0x000e220000000a00 */
[----:B------:R-:W1:Y:S01]  /*0390*/  LDS.128 R8, [UR4+-0x20] ;  /* 0xffffe004ff087984 */ /* 0x000e620008000c00 */
[----:B0-----:R-:W-:-:S06]  /*03a0*/  IMAD.WIDE.U32 R28, R17, 0x4, R24 ;  /* 0x00000004111c7825 */ /* 0x001fcc00078e0018 */
[----:B------:R-:W1:Y:S02]  /*03b0*/  LDG.E R28, desc[UR8][R28.64] ;  /* 0x000000081c1c7981 */ /* 0x000e64000c1e1900 */
[----:B-1----:R-:W-:Y:S01]  /*03c0*/  FFMA R8, R8, R28, R27 ;  /* 0x0000001c08087223 */ /* 0x002fe2000000001b */
[----:B------:R-:W-:-:S06]  /*03d0*/  IMAD.WIDE.U32 R26, R21, 0x4, R24 ;  /* 0x00000004151a7825 */ /* 0x000fcc00078e0018 */
[----:B------:R-:W2:Y:S02]  /*03e0*/  LDG.E R27, desc[UR8][R26.64] ;  /* 0x000000081a1b7981 */ /* 0x000ea4000c1e1900 */
[----:B--2---:R-:W-:Y:S01]  /*03f0*/  FFMA R27, R27, R9, R8 ;  /* 0x000000091b1b7223 */ /* 0x004fe20000000008 */
[----:B------:R-:W-:-:S06]  /*0400*/  IMAD.WIDE.U32 R8, R20, 0x4, R24 ;  /* 0x0000000414087825 */ /* 0x000fcc00078e0018 */
[----:B------:R-:W2:Y:S02]  /*0410*/  LDG.E R8, desc[UR8][R8.64] ;  /* 0x0000000808087981 */ /* 0x000ea4000c1e1900 */
[----:B--2---:R-:W-:Y:S01]  /*0420*/  FFMA R10, R8, R10, R27 ;  /* 0x0000000a080a7223 */ /* 0x004fe2000000001b */
[----:B------:R-:W-:-:S05]  /*0430*/  IMAD.WIDE.U32 R8, R19, 0x4, R24 ;  /* 0x0000000413087825 */ /* 0x000fca00078e0018 */
[----:B------:R0:W2:Y:S02]  /*0440*/  LDG.E R27, desc[UR8][R8.64] ;  /* 0x00000008081b7981 */ /* 0x0000a4000c1e1900 */
[----:B0-----:R-:W-:-:S05]  /*0450*/  IMAD.WIDE.U32 R8, R18, 0x4, R24 ;  /* 0x0000000412087825 */ /* 0x001fca00078e0018 */
[----:B------:R0:W3:Y:S01]  /*0460*/  LDG.E R29, desc[UR8][R8.64] ;  /* 0x00000008081d7981 */ /* 0x0000e2000c1e1900 */
[----:B--2---:R-:W-:Y:S01]  /*0470*/  FFMA R28, R27, R11, R10 ;  /* 0x0000000b1b1c7223 */ /* 0x004fe2000000000a */
[----:B------:R-:W-:Y:S02]  /*0480*/  IMAD.WIDE.U32 R26, R2, 0x4, R24 ;  /* 0x00000004021a7825 */ /* 0x000fe400078e0018 */
[----:B0-----:R-:W3:Y:S04]  /*0490*/  LDS.128 R8, [UR4+-0x10] ;  /* 0xfffff004ff087984 */ /* 0x001ee80008000c00 */
[----:B------:R-:W2:Y:S01]  /*04a0*/  LDG.E R27, desc[UR8][R26.64] ;  /* 0x000000081a1b7981 */ /* 0x000ea2000c1e1900 */
[----:B---3--:R-:W-:-:S04]  /*04b0*/  FFMA R28, R8, R29, R28 ;  /* 0x0000001d081c7223 */ /* 0x008fc8000000001c */
[----:B--2---:R-:W-:Y:S01]  /*04c0*/  FFMA R29, R27, R9, R28 ;  /* 0x000000091b1d7223 */ /* 0x004fe2000000001c */
[----:B------:R-:W-:-:S05]  /*04d0*/  IMAD.WIDE.U32 R8, R3, 0x4, R24 ;  /* 0x0000000403087825 */ /* 0x000fca00078e0018 */
[----:B------:R0:W2:Y:S02]  /*04e0*/  LDG.E R28, desc[UR8][R8.64] ;  /* 0x00000008081c7981 */ /* 0x0000a4000c1e1900 */
[----:B0-----:R-:W-:-:S04]  /*04f0*/  IMAD.WIDE.U32 R8, R4, 0x4, R24 ;  /* 0x0000000404087825 */ /* 0x001fc800078e0018 */
[----:B------:R-:W-:-:S06]  /*0500*/  IMAD.WIDE.U32 R26, R6, 0x4, R24 ;  /* 0x00000004061a7825 */ /* 0x000fcc00078e0018 */
[----:B------:R-:W3:Y:S01]  /*0510*/  LDG.E R27, desc[UR8][R26.64] ;  /* 0x000000081a1b7981 */ /* 0x000ee2000c1e1900 */
[----:B--2---:R-:W-:-:S03]  /*0520*/  FFMA R10, R28, R10, R29 ;  /* 0x0000000a1c0a7223 */ /* 0x004fc6000000001d */
[----:B------:R0:W2:Y:S02]  /*0530*/  LDG.E R28, desc[UR8][R8.64] ;  /* 0x00000008081c7981 */ /* 0x0000a4000c1e1900 */
[----:B0-----:R-:W-:-:S05]  /*0540*/  IMAD.WIDE.U32 R8, R5, 0x4, R24 ;  /* 0x0000000405087825 */ /* 0x001fca00078e0018 */
[----:B------:R0:W4:Y:S01]  /*0550*/  LDG.E R29, desc[UR8][R8.64] ;  /* 0x00000008081d7981 */ /* 0x000122000c1e1900 */
[----:B--2---:R-:W-:-:S03]  /*0560*/  FFMA R28, R28, R11, R10 ;  /* 0x0000000b1c1c7223 */ /* 0x004fc6000000000a */
[----:B0-----:R-:W4:Y:S02]  /*0570*/  LDS.128 R8, [UR4] ;  /* 0x00000004ff087984 */ /* 0x001f240008000c00 */
[----:B----4-:R-:W-:-:S04]  /*0580*/  FFMA R28, R8, R29, R28 ;  /* 0x0000001d081c7223 */ /* 0x010fc8000000001c */
[----:B---3--:R-:W-:Y:S01]  /*0590*/  FFMA R29, R27, R9, R28 ;  /* 0x000000091b1d7223 */ /* 0x008fe2000000001c */
        /* <DEDUP_REMOVED lines=10> */
[----:B0-----:R-:W4:Y:S02]  /*0640*/  LDS.128 R8, [UR4+0x10] ;  /* 0x00001004ff087984 */ /* 0x001f240008000c00 */
[----:B----4-:R-:W-:-:S04]  /*0650*/  FFMA R28, R8, R29, R28 ;  /* 0x0000001d081c7223 */ /* 0x010fc8000000001c */
[----:B---3--:R-:W-:Y:S01]  /*0660*/  FFMA R29, R27, R9, R28 ;  /* 0x000000091b1d7223 */ /* 0x008fe2000000001c */
[----:B------:R-:W-:-:S04]  /*0670*/  IMAD.WIDE.U32 R8, R15, 0x4, R24 ;  /* 0x000000040f087825 */ /* 0x000fc800078e0018 */
[----:B------:R-:W-:Y:S01]  /*0680*/  IMAD.WIDE.U32 R24, R16, 0x4, R24 ;  /* 0x0000000410187825 */ /* 0x000fe200078e0018 */
[----:B------:R-:W2:Y:S05]  /*0690*/  LDG.E R28, desc[UR8][R8.64] ;  /* 0x00000008081c7981 */ /* 0x000eaa000c1e1900 */
[----:B------:R-:W3:Y:S01]  /*06a0*/  LDG.E R25, desc[UR8][R24.64] ;  /* 0x0000000818197981 */ /* 0x000ee2000c1e1900 */
[----:B------:R-:W-:-:S04]  /*06b0*/  IADD3 R22, PT, PT, R22, 0x10, RZ ;  /* 0x0000001016167810 */ /* 0x000fc80007ffe0ff */
[----:B------:R-:W-:Y:S01]  /*06c0*/  ISETP.NE.AND P0, PT, R22, RZ, PT ;  /* 0x000000ff1600720c */ /* 0x000fe20003f05270 */
[----:B------:R-:W-:Y:S01]  /*06d0*/  UIADD3 UR4, UPT, UPT, UR4, 0x40, URZ ;  /* 0x0000004004047890 */ /* 0x000fe2000fffe0ff */
[C---:B------:R-:W-:Y:S02]  /*06e0*/  LEA R21, R0.reuse, R21, 0x4 ;  /* 0x0000001500157211 */ /* 0x040fe400078e20ff */
[C---:B------:R-:W-:Y:S02]  /*06f0*/  LEA R20, R0.reuse, R20, 0x4 ;  /* 0x0000001400147211 */ /* 0x040fe400078e20ff */
[C---:B------:R-:W-:Y:S02]  /*0700*/  LEA R19, R0.reuse, R19, 0x4 ;  /* 0x0000001300137211 */ /* 0x040fe400078e20ff */
[C---:B------:R-:W-:Y:S02]  /*0710*/  LEA R18, R0.reuse, R18, 0x4 ;  /* 0x0000001200127211 */ /* 0x040fe400078e20ff */
[----:B------:R-:W-:-:S02]  /*0720*/  LEA R2, R0, R2, 0x4 ;  /* 0x0000000200027211 */ /* 0x000fc400078e20ff */
[C---:B------:R-:W-:Y:S02]  /*0730*/  LEA R3, R0.reuse, R3, 0x4 ;  /* 0x0000000300037211 */ /* 0x040fe400078e20ff */
        /* <DEDUP_REMOVED lines=9> */
[----:B------:R-:W-:Y:S01]  /*07d0*/  LEA R17, R0, R17, 0x4 ;  /* 0x0000001100117211 */ /* 0x000fe200078e20ff */
[----:B--2---:R-:W-:-:S04]  /*07e0*/  FFMA R10, R28, R10, R29 ;  /* 0x0000000a1c0a7223 */ /* 0x004fc8000000001d */
[----:B---3--:R-:W-:Y:S01]  /*07f0*/  FFMA R27, R25, R11, R10 ;  /* 0x0000000b191b7223 */ /* 0x008fe2000000000a */
[----:B------:R-:W-:Y:S06]  /*0800*/  @P0 BRA `(.L_x_23) ;  /* 0xfffffff800dc0947 */ /* 0x000fec000383ffff */
.L_x_22:
[----:B------:R-:W-:Y:S05]  /*0810*/  BRA.U !UP0, `(.L_x_21) ;  /* 0x0000000508687547 */ /* 0x000fea000b800000 */
[----:B0-----:R-:W0:Y:S01]  /*0820*/  S2R R2, SR_TID.X ;  /* 0x0000000000027919 */ /* 0x001e220000002100 */
[----:B------:R-:W-:Y:S02]  /*0830*/  UISETP.GE.U32.AND UP0, UPT, UR10, 0x8, UPT ;  /* 0x000000080a00788c */ /* 0x000fe4000bf06070 */
[----:B------:R-:W-:-:S04]  /*0840*/  ULOP3.LUT UR5, UR6, 0x7, URZ, 0xc0, !UPT ;  /* 0x0000000706057892 */ /* 0x000fc8000f8ec0ff */
[----:B------:R-:W-:-:S03]  /*0850*/  UISETP.NE.AND UP1, UPT, UR5, URZ, UPT ;  /* 0x000000ff0500728c */ /* 0x000fc6000bf25270 */
[----:B------:R-:W-:Y:S08]  /*0860*/  BRA.U !UP0, `(.L_x_24) ;  /* 0x0000000108a07547 */ /* 0x000ff0000b800000 */
[----:B------:R-:W1:Y:S01]  /*0870*/  LDC.64 R4, c[0x0][0x390] ;  /* 0x0000e400ff047b82 */ /* 0x000e620000000a00 */
[----:B0-----:R-:W-:-:S05]  /*0880*/  IMAD R7, R23, R0, R2 ;  /* 0x0000000017077224 */ /* 0x001fca00078e0202 */
[----:B------:R-:W-:-:S04]  /*0890*/  IADD3 R9, PT, PT, R7, R0, RZ ;  /* 0x0000000007097210 */ /* 0x000fc80007ffe0ff */
[----:B------:R-:W-:-:S04]  /*08a0*/  IADD3 R11, PT, PT, R9, R0, RZ ;  /* 0x00000000090b7210 */ /* 0x000fc80007ffe0ff */
[----:B------:R-:W-:Y:S01]  /*08b0*/  IADD3 R25, PT, PT, R11, R0, RZ ;  /* 0x000000000b197210 */ /* 0x000fe20007ffe0ff */
[----:B-1----:R-:W-:-:S04]  /*08c0*/  IMAD.WIDE.U32 R6, R7, 0x4, R4 ;  /* 0x0000000407067825 */ /* 0x002fc800078e0004 */
[--C-:B------:R-:W-:Y:S01]  /*08d0*/  IMAD.WIDE.U32 R8, R9, 0x4, R4.reuse ;  /* 0x0000000409087825 */ /* 0x100fe200078e0004 */
[----:B------:R0:W2:Y:S01]  /*08e0*/  LDG.E R3, desc[UR8][R6.64] ;  /* 0x0000000806037981 */ /* 0x0000a2000c1e1900 */
[-C--:B------:R-:W-:Y:S02]  /*08f0*/  IADD3 R29, PT, PT, R25, R0.reuse, RZ ;  /* 0x00000000191d7210 */ /* 0x080fe40007ffe0ff */
[--C-:B------:R-:W-:Y:S01]  /*0900*/  IMAD.WIDE.U32 R10, R11, 0x4, R4.reuse ;  /* 0x000000040b0a7825 */ /* 0x100fe200078e0004 */
[----:B------:R-:W3:Y:S01]  /*0910*/  LDG.E R12, desc[UR8][R8.64] ;  /* 0x00000008080c7981 */ /* 0x000ee2000c1e1900 */
[-C--:B------:R-:W-:Y:S02]  /*0920*/  IADD3 R17, PT, PT, R29, R0.reuse, RZ ;  /* 0x000000001d117210 */ /* 0x080fe40007ffe0ff */
[----:B------:R-:W-:Y:S01]  /*0930*/  IMAD.WIDE.U32 R24, R25, 0x4, R4 ;  /* 0x0000000419187825 */ /* 0x000fe200078e0004 */
[----:B------:R1:W4:Y:S01]  /*0940*/  LDG.E R13, desc[UR8][R10.64] ;  /* 0x000000080a0d7981 */ /* 0x000322000c1e1900 */
[----:B------:R-:W-:-:S02]  /*0950*/  IADD3 R19, PT, PT, R17, R0, RZ ;  /* 0x0000000011137210 */ /* 0x000fc40007ffe0ff */
[--C-:B------:R-:W-:Y:S01]  /*0960*/  IMAD.WIDE.U32 R28, R29, 0x4, R4.reuse ;  /* 0x000000041d1c7825 */ /* 0x100fe200078e0004 */
[----:B------:R-:W5:Y:S03]  /*0970*/  LDG.E R14, desc[UR8][R24.64] ;  /* 0x00000008180e7981 */ /* 0x000f66000c1e1900 */
[--C-:B------:R-:W-:Y:S01]  /*0980*/  IMAD.WIDE.U32 R16, R17, 0x4, R4.reuse ;  /* 0x0000000411107825 */ /* 0x100fe200078e0004 */
[----:B------:R-:W5:Y:S01]  /*0990*/  LDG.E R15, desc[UR8][R28.64] ;  /* 0x000000081c0f7981 */ /* 0x000f62000c1e1900 */
[C---:B------:R-:W-:Y:S02]  /*09a0*/  IADD3 R21, PT, PT, R19.reuse, R0, RZ ;  /* 0x0000000013157210 */ /* 0x040fe40007ffe0ff */
[--C-:B------:R-:W-:Y:S02]  /*09b0*/  IMAD.WIDE.U32 R18, R19, 0x4, R4.reuse ;  /* 0x0000000413127825 */ /* 0x100fe400078e0004 */
[----:B------:R-:W5:Y:S02]  /*09c0*/  LDG.E R16, desc[UR8][R16.64] ;  /* 0x0000000810107981 */ /* 0x000f64000c1e1900 */
[----:B------:R-:W-:-:S02]  /*09d0*/  IMAD.WIDE.U32 R20, R21, 0x4, R4 ;  /* 0x0000000415147825 */ /* 0x000fc400078e0004 */
[----:B------:R-:W5:Y:S04]  /*09e0*/  LDG.E R19, desc[UR8][R18.64] ;  /* 0x0000000812137981 */ /* 0x000f68000c1e1900 */
[----:B------:R-:W5:Y:S01]  /*09f0*/  LDG.E R20, desc[UR8][R20.64] ;  /* 0x0000000814147981 */ /* 0x000f62000c1e1900 */
[----:B------:R-:W-:Y:S01]  /*0a00*/  MOV R4, 0x400 ;  /* 0x0000040000047802 */ /* 0x000fe20000000f00 */
[----:B------:R-:W0:Y:S03]  /*0a10*/  S2R R5, SR_CgaCtaId ;  /* 0x0000000000057919 */ /* 0x000e260000008800 */
[----:B0-----:R-:W-:-:S04]  /*0a20*/  LEA R4, R5, R4, 0x18 ;  /* 0x0000000405047211 */ /* 0x001fc800078ec0ff */
[C---:B------:R-:W-:Y:S02]  /*0a30*/  LEA R22, R23.reuse, R4, 0x2 ;  /* 0x0000000417167211 */ /* 0x040fe400078e10ff */
[----:B------:R-:W-:-:S03]  /*0a40*/  IADD3 R23, PT, PT, R23, 0x8, RZ ;  /* 0x0000000817177810 */ /* 0x000fc60007ffe0ff */
[----:B------:R-:W2:Y:S04]  /*0a50*/  LDS.128 R4, [R22] ;  /* 0x0000000016047984 */ /* 0x000ea80000000c00 */
[----:B-1----:R-:W0:Y:S01]  /*0a60*/  LDS.128 R8, [R22+0x10] ;  /* 0x0000100016087984 */ /* 0x002e220000000c00 */
[----:B--2---:R-:W-:-:S04]  /*0a70*/  FFMA R3, R4, R3, R27 ;  /* 0x0000000304037223 */ /* 0x004fc8000000001b */
[----:B---3--:R-:W-:-:S04]  /*0a80*/  FFMA R12, R12, R5, R3 ;  /* 0x000000050c0c7223 */ /* 0x008fc80000000003 */
[----:B----4-:R-:W-:-:S04]  /*0a90*/  FFMA R13, R13, R6, R12 ;  /* 0x000000060d0d7223 */ /* 0x010fc8000000000c */
[----:B-----5:R-:W-:-:S04]  /*0aa0*/  FFMA R7, R14, R7, R13 ;  /* 0x000000070e077223 */ /* 0x020fc8000000000d */
[----:B0-----:R-:W-:-:S04]  /*0ab0*/  FFMA R7, R8, R15, R7 ;  /* 0x0000000f08077223 */ /* 0x001fc80000000007 */
[----:B------:R-:W-:-:S04]  /*0ac0*/  FFMA R16, R16, R9, R7 ;  /* 0x0000000910107223 */ /* 0x000fc80000000007 */
[----:B------:R-:W-:-:S04]  /*0ad0*/  FFMA R19, R19, R10, R16 ;  /* 0x0000000a13137223 */ /* 0x000fc80000000010 */
[----:B------:R-:W-:-:S07]  /*0ae0*/  FFMA R27, R20, R11, R19 ;  /* 0x0000000b141b7223 */ /* 0x000fce0000000013 */
.L_x_24:
[----:B------:R-:W-:Y:S05]  /*0af0*/  BRA.U !UP1, `(.L_x_21) ;  /* 0x0000000109b07547 */ /* 0x000fea000b800000 */
        /* <DEDUP_REMOVED lines=11> */
[----:B------:R0:W2:Y:S03]  /*0bb0*/  LDG.E R14, desc[UR8][R6.64] ;  /* 0x00000008060e7981 */ /* 0x0000a6000c1e1900 */
[--C-:B------:R-:W-:Y:S02]  /*0bc0*/  IMAD.WIDE.U32 R10, R11, 0x4, R4.reuse ;  /* 0x000000040b0a7825 */ /* 0x100fe400078e0004 */
[----:B------:R-:W3:Y:S02]  /*0bd0*/  LDG.E R9, desc[UR8][R8.64] ;  /* 0x0000000808097981 */ /* 0x000ee4000c1e1900 */
[----:B------:R-:W-:Y:S02]  /*0be0*/  IMAD.WIDE.U32 R12, R13, 0x4, R4 ;  /* 0x000000040d0c7825 */ /* 0x000fe400078e0004 */
[----:B------:R-:W4:Y:S04]  /*0bf0*/  LDG.E R10, desc[UR8][R10.64] ;  /* 0x000000080a0a7981 */ /* 0x000f28000c1e1900 */
[----:B------:R-:W5:Y:S01]  /*0c00*/  LDG.E R13, desc[UR8][R12.64] ;  /* 0x000000080c0d7981 */ /* 0x000f62000c1e1900 */
[----:B------:R-:W-:Y:S01]  /*0c10*/  MOV R3, 0x400 ;  /* 0x0000040000037802 */ /* 0x000fe20000000f00 */
[----:B------:R-:W1:Y:S03]  /*0c20*/  S2R R4, SR_CgaCtaId ;  /* 0x0000000000047919 */ /* 0x000e660000008800 */
[----:B-1----:R-:W-:-:S04]  /*0c30*/  LEA R4, R4, R3, 0x18 ;  /* 0x0000000304047211 */ /* 0x002fc800078ec0ff */
[C---:B------:R-:W-:Y:S02]  /*0c40*/  LEA R4, R23.reuse, R4, 0x2 ;  /* 0x0000000417047211 */ /* 0x040fe400078e10ff */
[----:B------:R-:W-:-:S04]  /*0c50*/  IADD3 R23, PT, PT, R23, 0x4, RZ ;  /* 0x0000000417177810 */ /* 0x000fc80007ffe0ff */
[----:B0-----:R-:W2:Y:S02]  /*0c60*/  LDS.128 R4, [R4] ;  /* 0x0000000004047984 */ /* 0x001ea40000000c00 */
[----:B--2---:R-:W-:-:S04]  /*0c70*/  FFMA R14, R4, R14, R27 ;  /* 0x0000000e040e7223 */ /* 0x004fc8000000001b */
[----:B---3--:R-:W-:-:S04]  /*0c80*/  FFMA R5, R9, R5, R14 ;  /* 0x0000000509057223 */ /* 0x008fc8000000000e */
[----:B----4-:R-:W-:-:S04]  /*0c90*/  FFMA R6, R10, R6, R5 ;  /* 0x000000060a067223 */ /* 0x010fc80000000005 */
[----:B-----5:R-:W-:-:S07]  /*0ca0*/  FFMA R27, R13, R7, R6 ;  /* 0x000000070d1b7223 */ /* 0x020fce0000000006 */
.L_x_25:
[----:B------:R-:W-:Y:S05]  /*0cb0*/  BRA.U !UP1, `(.L_x_21) ;  /* 0x0000000109407547 */ /* 0x000fea000b800000 */
[----:B------:R-:W1:Y:S01]  /*0cc0*/  S2R R6, SR_CgaCtaId ;  /* 0x0000000000067919 */ /* 0x000e620000008800 */
[----:B------:R-:W2:Y:S01]  /*0cd0*/  LDC.64 R4, c[0x0][0x390] ;  /* 0x0000e400ff047b82 */ /* 0x000ea20000000a00 */
[----:B------:R-:W-:Y:S01]  /*0ce0*/  MOV R3, 0x400 ;  /* 0x0000040000037802 */ /* 0x000fe20000000f00 */
[----:B0-----:R-:W-:Y:S01]  /*0cf0*/  IMAD R7, R0, R23, R2 ;  /* 0x0000001700077224 */ /* 0x001fe200078e0202 */
[----:B------:R-:W-:Y:S02]  /*0d00*/  UIADD3 UR4, UPT, UPT, -UR4, URZ, URZ ;  /* 0x000000ff04047290 */ /* 0x000fe4000fffe1ff */
[----:B-1----:R-:W-:-:S04]  /*0d10*/  LEA R6, R6, R3, 0x18 ;  /* 0x0000000306067211 */ /* 0x002fc800078ec0ff */
[----:B------:R-:W-:-:S07]  /*0d20*/  LEA R23, R23, R6, 0x2 ;  /* 0x0000000617177211 */ /* 0x000fce00078e10ff */
.L_x_26:
[----:B--2---:R-:W-:Y:S01]  /*0d30*/  IMAD.WIDE.U32 R2, R7, 0x4, R4 ;  /* 0x0000000407027825 */ /* 0x004fe200078e0004 */
[----:B------:R0:W1:Y:S05]  /*0d40*/  LDS R6, [R23] ;  /* 0x0000000017067984 */ /* 0x00006a0000000800 */
[----:B------:R-:W1:Y:S01]  /*0d50*/  LDG.E R2, desc[UR8][R2.64] ;  /* 0x0000000802027981 */ /* 0x000e62000c1e1900 */
[----:B------:R-:W-:Y:S01]  /*0d60*/  UIADD3 UR4, UPT, UPT, UR4, 0x1, URZ ;  /* 0x0000000104047890 */ /* 0x000fe2000fffe0ff */
[----:B------:R-:W-:Y:S02]  /*0d70*/  IADD3 R7, PT, PT, R0, R7, RZ ;  /* 0x0000000700077210 */ /* 0x000fe40007ffe0ff */
[----:B0-----:R-:W-:Y:S01]  /*0d80*/  IADD3 R23, PT, PT, R23, 0x4, RZ ;  /* 0x0000000417177810 */ /* 0x001fe20007ffe0ff */
[----:B------:R-:W-:Y:S01]  /*0d90*/  UISETP.NE.AND UP0, UPT, UR4, URZ, UPT ;  /* 0x000000ff0400728c */ /* 0x000fe2000bf05270 */
[----:B-1----:R-:W-:-:S08]  /*0da0*/  FFMA R27, R6, R2, R27 ;  /* 0x00000002061b7223 */ /* 0x002fd0000000001b */
[----:B------:R-:W-:Y:S05]  /*0db0*/  BRA.U UP0, `(.L_x_26) ;  /* 0xfffffffd00dc7547 */ /* 0x000fea000b83ffff */
.L_x_21:
[----:B------:R-:W1:Y:S01]  /*0dc0*/  S2R R5, SR_TID.X ;  /* 0x0000000000057919 */ /* 0x000e620000002100 */
[----:B0-----:R-:W0:Y:S01]  /*0dd0*/  LDC.64 R2, c[0x0][0x398] ;  /* 0x0000e600ff027b82 */ /* 0x001e220000000a00 */
[----:B-1----:R-:W-:-:S04]  /*0de0*/  IMAD R5, R0, UR7, R5 ;  /* 0x0000000700057c24 */ /* 0x002fc8000f8e0205 */
[----:B0-----:R-:W-:-:S05]  /*0df0*/  IMAD.WIDE.U32 R2, R5, 0x4, R2 ;  /* 0x0000000405027825 */ /* 0x001fca00078e0002 */
[----:B------:R-:W-:Y:S01]  /*0e00*/  STG.E desc[UR8][R2.64], R27 ;  /* 0x0000001b02007986 */ /* 0x000fe2000c101908 */
[----:B------:R-:W-:Y:S05]  /*0e10*/  EXIT ;  /* 0x000000000000794d */ /* 0x000fea0003800000 */
.L_x_27:
        /* <DEDUP_REMOVED lines=14> */
.L_x_33:


//--------------------- .nv.global.init           --------------------------
	.section	.nv.global.init,"aw",@progbits
.nv.global.init:
	.type		$str$1,@object
	.size		$str$1,($str$2 - $str$1)
$str$1:
        /*0000*/ 	.byte	0x25, 0x66, 0x20, 0x0a, 0x00
	.type		$str$2,@object
	.size		$str$2,($str - $str$2)
$str$2:
        /*0005*/ 	.byte	0x25, 0x66, 0x20, 0x6c, 0x61, 0x79, 0x32, 0x20, 0x0a, 0x00
	.type		$str,@object
	.size		$str,(.L_0 - $str)
$str:
        /*000f*/ 	.byte	0x25, 0x66, 0x20, 0x68, 0x65, 0x6c, 0x6c, 0x6f, 0x20, 0x0a, 0x00
.L_0:


//--------------------- .nv.shared.reserved.0     --------------------------
	.section	.nv.shared.reserved.0,"aw",@nobits
	.weak		__nv_reservedSMEM_offset_0_alias
	.size		__nv_reservedSMEM_offset_0_alias, 0, 64
	.other		__nv_reservedSMEM_offset_0_alias,@"STO_CUDA_RESERVED_SHARED STV_DEFAULT"
__nv_reservedSMEM_offset_0_alias:
	.zero		0
	.zero		64


//--------------------- .nv.shared._Z13compute_layerPfiS_S_ --------------------------
	.section	.nv.shared._Z13compute_layerPfiS_S_,"aw",@nobits
	.sectionflags	@""
	.align	4
.nv.shared._Z13compute_layerPfiS_S_:
	.zero		1036


//--------------------- .nv.constant0._Z13update_kernelPfiS_S_S_iS_ --------------------------
	.section	.nv.constant0._Z13update_kernelPfiS_S_S_iS_,"a",@progbits
	.sectionflags	@""
	.align	4
.nv.constant0._Z13update_kernelPfiS_S_S_iS_:
	.zero		952


//--------------------- .nv.constant0._Z16reduction_kernelPfS_ --------------------------
	.section	.nv.constant0._Z16reduction_kernelPfS_,"a",@progbits
	.sectionflags	@""
	.align	4
.nv.constant0._Z16reduction_kernelPfS_:
	.zero		912


//--------------------- .nv.constant0._Z12errDerivatesPfiS_iS_iS_iS_ --------------------------
	.section	.nv.constant0._Z12errDerivatesPfiS_iS_iS_iS_,"a",@progbits
	.sectionflags	@""
	.align	4
.nv.constant0._Z12errDerivatesPfiS_iS_iS_iS_:
	.zero		968


//--------------------- .nv.constant0._Z7delta_kPfS_iS_S_ --------------------------
	.section	.nv.constant0._Z7delta_kPfS_iS_S_,"a",@progbits
	.sectionflags	@""
	.align	4
.nv.constant0._Z7delta_kPfS_iS_S_:
	.zero		936


//--------------------- .nv.constant0._Z7delta_jPfS_S_ --------------------------
	.section	.nv.constant0._Z7delta_jPfS_S_,"a",@progbits
	.sectionflags	@""
	.align	4
.nv.constant0._Z7delta_jPfS_S_:
	.zero		920


//--------------------- .nv.constant0._Z13compute_layerPfiS_S_ --------------------------
	.section	.nv.constant0._Z13compute_layerPfiS_S_,"a",@progbits
	.sectionflags	@""
	.align	4
.nv.constant0._Z13compute_layerPfiS_S_:
	.zero		928


//--------------------- SYMBOLS --------------------------

	.type		.nv.reservedSmem.offset0,@object
	.size		.nv.reservedSmem.offset0,0x4
	.type		.nv.reservedSmem.cap,@object
	.size		.nv.reservedSmem.cap,0x4
	.type		vprintf,@function
